//
// Generated by NVIDIA NVVM Compiler
//
// Compiler Build ID: CL-36424714
// Cuda compilation tools, release 13.0, V13.0.88
// Based on NVVM 20.0.0
//

.version 9.0
.target sm_100
.address_size 64

	// .globl	_Z17fused_relu_0_cudaPKfS0_S0_Pfii
.extern .shared .align 16 .b8 shared_vec[];
.extern .shared .align 16 .b8 shared_mem[];

.visible .entry _Z17fused_relu_0_cudaPKfS0_S0_Pfii(
	.param .u64 .ptr .align 1 _Z17fused_relu_0_cudaPKfS0_S0_Pfii_param_0,
	.param .u64 .ptr .align 1 _Z17fused_relu_0_cudaPKfS0_S0_Pfii_param_1,
	.param .u64 .ptr .align 1 _Z17fused_relu_0_cudaPKfS0_S0_Pfii_param_2,
	.param .u64 .ptr .align 1 _Z17fused_relu_0_cudaPKfS0_S0_Pfii_param_3,
	.param .u32 _Z17fused_relu_0_cudaPKfS0_S0_Pfii_param_4,
	.param .u32 _Z17fused_relu_0_cudaPKfS0_S0_Pfii_param_5
)
{
	.reg .pred 	%p<13>;
	.reg .b32 	%r<61>;
	.reg .b32 	%f<112>;
	.reg .b64 	%rd<24>;

	ld.param.u64 	%rd7, [_Z17fused_relu_0_cudaPKfS0_S0_Pfii_param_0];
	ld.param.u64 	%rd4, [_Z17fused_relu_0_cudaPKfS0_S0_Pfii_param_1];
	ld.param.u64 	%rd5, [_Z17fused_relu_0_cudaPKfS0_S0_Pfii_param_2];
	ld.param.u64 	%rd6, [_Z17fused_relu_0_cudaPKfS0_S0_Pfii_param_3];
	ld.param.u32 	%r32, [_Z17fused_relu_0_cudaPKfS0_S0_Pfii_param_4];
	ld.param.u32 	%r33, [_Z17fused_relu_0_cudaPKfS0_S0_Pfii_param_5];
	cvta.to.global.u64 	%rd1, %rd7;
	mov.u32 	%r34, %ctaid.x;
	mov.u32 	%r1, %ntid.x;
	mov.u32 	%r51, %tid.x;
	mad.lo.s32 	%r3, %r34, %r1, %r51;
	setp.ge.s32 	%p1, %r51, %r33;
	@%p1 bra 	$L__BB0_3;
	cvta.to.global.u64 	%rd2, %rd4;
	mov.u32 	%r36, shared_vec;
$L__BB0_2:
	mul.wide.s32 	%rd8, %r51, 4;
	add.s64 	%rd9, %rd2, %rd8;
	ld.global.nc.f32 	%f15, [%rd9];
	shl.b32 	%r35, %r51, 2;
	add.s32 	%r37, %r36, %r35;
	st.shared.f32 	[%r37], %f15;
	add.s32 	%r51, %r51, %r1;
	setp.lt.s32 	%p2, %r51, %r33;
	@%p2 bra 	$L__BB0_2;
$L__BB0_3:
	bar.sync 	0;
	setp.ge.s32 	%p3, %r3, %r32;
	@%p3 bra 	$L__BB0_18;
	cvta.to.global.u64 	%rd10, %rd5;
	mul.wide.s32 	%rd11, %r3, 4;
	add.s64 	%rd12, %rd10, %rd11;
	ld.global.nc.f32 	%f111, [%rd12];
	setp.lt.s32 	%p4, %r33, 1;
	@%p4 bra 	$L__BB0_17;
	mul.lo.s32 	%r6, %r33, %r3;
	and.b32  	%r7, %r33, 15;
	setp.lt.u32 	%p5, %r33, 16;
	mov.b32 	%r56, 0;
	@%p5 bra 	$L__BB0_8;
	and.b32  	%r56, %r33, 2147483632;
	neg.s32 	%r54, %r56;
	mov.u32 	%r40, shared_vec;
	add.s32 	%r52, %r40, 32;
	add.s64 	%rd3, %rd1, 32;
	mov.u32 	%r53, %r6;
$L__BB0_7:
	.pragma "nounroll";
	mul.wide.s32 	%rd13, %r53, 4;
	add.s64 	%rd14, %rd3, %rd13;
	ld.global.nc.f32 	%f17, [%rd14+-32];
	ld.shared.v4.f32 	{%f18, %f19, %f20, %f21}, [%r52+-32];
	fma.rn.f32 	%f22, %f17, %f18, %f111;
	ld.global.nc.f32 	%f23, [%rd14+-28];
	fma.rn.f32 	%f24, %f23, %f19, %f22;
	ld.global.nc.f32 	%f25, [%rd14+-24];
	fma.rn.f32 	%f26, %f25, %f20, %f24;
	ld.global.nc.f32 	%f27, [%rd14+-20];
	fma.rn.f32 	%f28, %f27, %f21, %f26;
	ld.global.nc.f32 	%f29, [%rd14+-16];
	ld.shared.v4.f32 	{%f30, %f31, %f32, %f33}, [%r52+-16];
	fma.rn.f32 	%f34, %f29, %f30, %f28;
	ld.global.nc.f32 	%f35, [%rd14+-12];
	fma.rn.f32 	%f36, %f35, %f31, %f34;
	ld.global.nc.f32 	%f37, [%rd14+-8];
	fma.rn.f32 	%f38, %f37, %f32, %f36;
	ld.global.nc.f32 	%f39, [%rd14+-4];
	fma.rn.f32 	%f40, %f39, %f33, %f38;
	ld.global.nc.f32 	%f41, [%rd14];
	ld.shared.v4.f32 	{%f42, %f43, %f44, %f45}, [%r52];
	fma.rn.f32 	%f46, %f41, %f42, %f40;
	ld.global.nc.f32 	%f47, [%rd14+4];
	fma.rn.f32 	%f48, %f47, %f43, %f46;
	ld.global.nc.f32 	%f49, [%rd14+8];
	fma.rn.f32 	%f50, %f49, %f44, %f48;
	ld.global.nc.f32 	%f51, [%rd14+12];
	fma.rn.f32 	%f52, %f51, %f45, %f50;
	ld.global.nc.f32 	%f53, [%rd14+16];
	ld.shared.v4.f32 	{%f54, %f55, %f56, %f57}, [%r52+16];
	fma.rn.f32 	%f58, %f53, %f54, %f52;
	ld.global.nc.f32 	%f59, [%rd14+20];
	fma.rn.f32 	%f60, %f59, %f55, %f58;
	ld.global.nc.f32 	%f61, [%rd14+24];
	fma.rn.f32 	%f62, %f61, %f56, %f60;
	ld.global.nc.f32 	%f63, [%rd14+28];
	fma.rn.f32 	%f111, %f63, %f57, %f62;
	add.s32 	%r54, %r54, 16;
	add.s32 	%r53, %r53, 16;
	add.s32 	%r52, %r52, 64;
	setp.ne.s32 	%p6, %r54, 0;
	@%p6 bra 	$L__BB0_7;
$L__BB0_8:
	setp.eq.s32 	%p7, %r7, 0;
	@%p7 bra 	$L__BB0_17;
	and.b32  	%r17, %r33, 7;
	setp.lt.u32 	%p8, %r7, 8;
	@%p8 bra 	$L__BB0_11;
	add.s32 	%r41, %r56, %r6;
	mul.wide.s32 	%rd15, %r41, 4;
	add.s64 	%rd16, %rd1, %rd15;
	ld.global.nc.f32 	%f65, [%rd16];
	shl.b32 	%r42, %r56, 2;
	mov.u32 	%r43, shared_vec;
	add.s32 	%r44, %r43, %r42;
	ld.shared.f32 	%f66, [%r44];
	fma.rn.f32 	%f67, %f65, %f66, %f111;
	ld.global.nc.f32 	%f68, [%rd16+4];
	ld.shared.f32 	%f69, [%r44+4];
	fma.rn.f32 	%f70, %f68, %f69, %f67;
	ld.global.nc.f32 	%f71, [%rd16+8];
	ld.shared.f32 	%f72, [%r44+8];
	fma.rn.f32 	%f73, %f71, %f72, %f70;
	ld.global.nc.f32 	%f74, [%rd16+12];
	ld.shared.f32 	%f75, [%r44+12];
	fma.rn.f32 	%f76, %f74, %f75, %f73;
	ld.global.nc.f32 	%f77, [%rd16+16];
	ld.shared.f32 	%f78, [%r44+16];
	fma.rn.f32 	%f79, %f77, %f78, %f76;
	ld.global.nc.f32 	%f80, [%rd16+20];
	ld.shared.f32 	%f81, [%r44+20];
	fma.rn.f32 	%f82, %f80, %f81, %f79;
	ld.global.nc.f32 	%f83, [%rd16+24];
	ld.shared.f32 	%f84, [%r44+24];
	fma.rn.f32 	%f85, %f83, %f84, %f82;
	ld.global.nc.f32 	%f86, [%rd16+28];
	ld.shared.f32 	%f87, [%r44+28];
	fma.rn.f32 	%f111, %f86, %f87, %f85;
	add.s32 	%r56, %r56, 8;
$L__BB0_11:
	setp.eq.s32 	%p9, %r17, 0;
	@%p9 bra 	$L__BB0_17;
	and.b32  	%r20, %r33, 3;
	setp.lt.u32 	%p10, %r17, 4;
	@%p10 bra 	$L__BB0_14;
	add.s32 	%r45, %r56, %r6;
	mul.wide.s32 	%rd17, %r45, 4;
	add.s64 	%rd18, %rd1, %rd17;
	ld.global.nc.f32 	%f89, [%rd18];
	shl.b32 	%r46, %r56, 2;
	mov.u32 	%r47, shared_vec;
	add.s32 	%r48, %r47, %r46;
	ld.shared.f32 	%f90, [%r48];
	fma.rn.f32 	%f91, %f89, %f90, %f111;
	ld.global.nc.f32 	%f92, [%rd18+4];
	ld.shared.f32 	%f93, [%r48+4];
	fma.rn.f32 	%f94, %f92, %f93, %f91;
	ld.global.nc.f32 	%f95, [%rd18+8];
	ld.shared.f32 	%f96, [%r48+8];
	fma.rn.f32 	%f97, %f95, %f96, %f94;
	ld.global.nc.f32 	%f98, [%rd18+12];
	ld.shared.f32 	%f99, [%r48+12];
	fma.rn.f32 	%f111, %f98, %f99, %f97;
	add.s32 	%r56, %r56, 4;
$L__BB0_14:
	setp.eq.s32 	%p11, %r20, 0;
	@%p11 bra 	$L__BB0_17;
	shl.b32 	%r49, %r56, 2;
	mov.u32 	%r50, shared_vec;
	add.s32 	%r60, %r50, %r49;
	add.s32 	%r59, %r56, %r6;
	neg.s32 	%r58, %r20;
$L__BB0_16:
	.pragma "nounroll";
	mul.wide.s32 	%rd19, %r59, 4;
	add.s64 	%rd20, %rd1, %rd19;
	ld.global.nc.f32 	%f100, [%rd20];
	ld.shared.f32 	%f101, [%r60];
	fma.rn.f32 	%f111, %f100, %f101, %f111;
	add.s32 	%r60, %r60, 4;
	add.s32 	%r59, %r59, 1;
	add.s32 	%r58, %r58, 1;
	setp.ne.s32 	%p12, %r58, 0;
	@%p12 bra 	$L__BB0_16;
$L__BB0_17:
	max.f32 	%f102, %f111, 0f00000000;
	cvta.to.global.u64 	%rd21, %rd6;
	add.s64 	%rd23, %rd21, %rd11;
	st.global.f32 	[%rd23], %f102;
$L__BB0_18:
	ret;

}
	// .globl	_Z12addmm_1_cudaPKfS0_S0_Pfii
.visible .entry _Z12addmm_1_cudaPKfS0_S0_Pfii(
	.param .u64 .ptr .align 1 _Z12addmm_1_cudaPKfS0_S0_Pfii_param_0,
	.param .u64 .ptr .align 1 _Z12addmm_1_cudaPKfS0_S0_Pfii_param_1,
	.param .u64 .ptr .align 1 _Z12addmm_1_cudaPKfS0_S0_Pfii_param_2,
	.param .u64 .ptr .align 1 _Z12addmm_1_cudaPKfS0_S0_Pfii_param_3,
	.param .u32 _Z12addmm_1_cudaPKfS0_S0_Pfii_param_4,
	.param .u32 _Z12addmm_1_cudaPKfS0_S0_Pfii_param_5
)
{
	.reg .pred 	%p<13>;
	.reg .b32 	%r<61>;
	.reg .b32 	%f<111>;
	.reg .b64 	%rd<24>;

	ld.param.u64 	%rd7, [_Z12addmm_1_cudaPKfS0_S0_Pfii_param_0];
	ld.param.u64 	%rd4, [_Z12addmm_1_cudaPKfS0_S0_Pfii_param_1];
	ld.param.u64 	%rd5, [_Z12addmm_1_cudaPKfS0_S0_Pfii_param_2];
	ld.param.u64 	%rd6, [_Z12addmm_1_cudaPKfS0_S0_Pfii_param_3];
	ld.param.u32 	%r32, [_Z12addmm_1_cudaPKfS0_S0_Pfii_param_4];
	ld.param.u32 	%r33, [_Z12addmm_1_cudaPKfS0_S0_Pfii_param_5];
	cvta.to.global.u64 	%rd1, %rd7;
	mov.u32 	%r34, %ctaid.x;
	mov.u32 	%r1, %ntid.x;
	mov.u32 	%r51, %tid.x;
	mad.lo.s32 	%r3, %r34, %r1, %r51;
	setp.ge.s32 	%p1, %r51, %r33;
	@%p1 bra 	$L__BB1_3;
	cvta.to.global.u64 	%rd2, %rd4;
	mov.u32 	%r36, shared_vec;
$L__BB1_2:
	mul.wide.s32 	%rd8, %r51, 4;
	add.s64 	%rd9, %rd2, %rd8;
	ld.global.nc.f32 	%f15, [%rd9];
	shl.b32 	%r35, %r51, 2;
	add.s32 	%r37, %r36, %r35;
	st.shared.f32 	[%r37], %f15;
	add.s32 	%r51, %r51, %r1;
	setp.lt.s32 	%p2, %r51, %r33;
	@%p2 bra 	$L__BB1_2;
$L__BB1_3:
	bar.sync 	0;
	setp.ge.s32 	%p3, %r3, %r32;
	@%p3 bra 	$L__BB1_18;
	cvta.to.global.u64 	%rd10, %rd5;
	mul.wide.s32 	%rd11, %r3, 4;
	add.s64 	%rd12, %rd10, %rd11;
	ld.global.nc.f32 	%f110, [%rd12];
	setp.lt.s32 	%p4, %r33, 1;
	@%p4 bra 	$L__BB1_17;
	mul.lo.s32 	%r6, %r33, %r3;
	and.b32  	%r7, %r33, 15;
	setp.lt.u32 	%p5, %r33, 16;
	mov.b32 	%r56, 0;
	@%p5 bra 	$L__BB1_8;
	and.b32  	%r56, %r33, 2147483632;
	neg.s32 	%r54, %r56;
	mov.u32 	%r40, shared_vec;
	add.s32 	%r52, %r40, 32;
	add.s64 	%rd3, %rd1, 32;
	mov.u32 	%r53, %r6;
$L__BB1_7:
	.pragma "nounroll";
	mul.wide.s32 	%rd13, %r53, 4;
	add.s64 	%rd14, %rd3, %rd13;
	ld.global.nc.f32 	%f17, [%rd14+-32];
	ld.shared.v4.f32 	{%f18, %f19, %f20, %f21}, [%r52+-32];
	fma.rn.f32 	%f22, %f17, %f18, %f110;
	ld.global.nc.f32 	%f23, [%rd14+-28];
	fma.rn.f32 	%f24, %f23, %f19, %f22;
	ld.global.nc.f32 	%f25, [%rd14+-24];
	fma.rn.f32 	%f26, %f25, %f20, %f24;
	ld.global.nc.f32 	%f27, [%rd14+-20];
	fma.rn.f32 	%f28, %f27, %f21, %f26;
	ld.global.nc.f32 	%f29, [%rd14+-16];
	ld.shared.v4.f32 	{%f30, %f31, %f32, %f33}, [%r52+-16];
	fma.rn.f32 	%f34, %f29, %f30, %f28;
	ld.global.nc.f32 	%f35, [%rd14+-12];
	fma.rn.f32 	%f36, %f35, %f31, %f34;
	ld.global.nc.f32 	%f37, [%rd14+-8];
	fma.rn.f32 	%f38, %f37, %f32, %f36;
	ld.global.nc.f32 	%f39, [%rd14+-4];
	fma.rn.f32 	%f40, %f39, %f33, %f38;
	ld.global.nc.f32 	%f41, [%rd14];
	ld.shared.v4.f32 	{%f42, %f43, %f44, %f45}, [%r52];
	fma.rn.f32 	%f46, %f41, %f42, %f40;
	ld.global.nc.f32 	%f47, [%rd14+4];
	fma.rn.f32 	%f48, %f47, %f43, %f46;
	ld.global.nc.f32 	%f49, [%rd14+8];
	fma.rn.f32 	%f50, %f49, %f44, %f48;
	ld.global.nc.f32 	%f51, [%rd14+12];
	fma.rn.f32 	%f52, %f51, %f45, %f50;
	ld.global.nc.f32 	%f53, [%rd14+16];
	ld.shared.v4.f32 	{%f54, %f55, %f56, %f57}, [%r52+16];
	fma.rn.f32 	%f58, %f53, %f54, %f52;
	ld.global.nc.f32 	%f59, [%rd14+20];
	fma.rn.f32 	%f60, %f59, %f55, %f58;
	ld.global.nc.f32 	%f61, [%rd14+24];
	fma.rn.f32 	%f62, %f61, %f56, %f60;
	ld.global.nc.f32 	%f63, [%rd14+28];
	fma.rn.f32 	%f110, %f63, %f57, %f62;
	add.s32 	%r54, %r54, 16;
	add.s32 	%r53, %r53, 16;
	add.s32 	%r52, %r52, 64;
	setp.ne.s32 	%p6, %r54, 0;
	@%p6 bra 	$L__BB1_7;
$L__BB1_8:
	setp.eq.s32 	%p7, %r7, 0;
	@%p7 bra 	$L__BB1_17;
	and.b32  	%r17, %r33, 7;
	setp.lt.u32 	%p8, %r7, 8;
	@%p8 bra 	$L__BB1_11;
	add.s32 	%r41, %r56, %r6;
	mul.wide.s32 	%rd15, %r41, 4;
	add.s64 	%rd16, %rd1, %rd15;
	ld.global.nc.f32 	%f65, [%rd16];
	shl.b32 	%r42, %r56, 2;
	mov.u32 	%r43, shared_vec;
	add.s32 	%r44, %r43, %r42;
	ld.shared.f32 	%f66, [%r44];
	fma.rn.f32 	%f67, %f65, %f66, %f110;
	ld.global.nc.f32 	%f68, [%rd16+4];
	ld.shared.f32 	%f69, [%r44+4];
	fma.rn.f32 	%f70, %f68, %f69, %f67;
	ld.global.nc.f32 	%f71, [%rd16+8];
	ld.shared.f32 	%f72, [%r44+8];
	fma.rn.f32 	%f73, %f71, %f72, %f70;
	ld.global.nc.f32 	%f74, [%rd16+12];
	ld.shared.f32 	%f75, [%r44+12];
	fma.rn.f32 	%f76, %f74, %f75, %f73;
	ld.global.nc.f32 	%f77, [%rd16+16];
	ld.shared.f32 	%f78, [%r44+16];
	fma.rn.f32 	%f79, %f77, %f78, %f76;
	ld.global.nc.f32 	%f80, [%rd16+20];
	ld.shared.f32 	%f81, [%r44+20];
	fma.rn.f32 	%f82, %f80, %f81, %f79;
	ld.global.nc.f32 	%f83, [%rd16+24];
	ld.shared.f32 	%f84, [%r44+24];
	fma.rn.f32 	%f85, %f83, %f84, %f82;
	ld.global.nc.f32 	%f86, [%rd16+28];
	ld.shared.f32 	%f87, [%r44+28];
	fma.rn.f32 	%f110, %f86, %f87, %f85;
	add.s32 	%r56, %r56, 8;
$L__BB1_11:
	setp.eq.s32 	%p9, %r17, 0;
	@%p9 bra 	$L__BB1_17;
	and.b32  	%r20, %r33, 3;
	setp.lt.u32 	%p10, %r17, 4;
	@%p10 bra 	$L__BB1_14;
	add.s32 	%r45, %r56, %r6;
	mul.wide.s32 	%rd17, %r45, 4;
	add.s64 	%rd18, %rd1, %rd17;
	ld.global.nc.f32 	%f89, [%rd18];
	shl.b32 	%r46, %r56, 2;
	mov.u32 	%r47, shared_vec;
	add.s32 	%r48, %r47, %r46;
	ld.shared.f32 	%f90, [%r48];
	fma.rn.f32 	%f91, %f89, %f90, %f110;
	ld.global.nc.f32 	%f92, [%rd18+4];
	ld.shared.f32 	%f93, [%r48+4];
	fma.rn.f32 	%f94, %f92, %f93, %f91;
	ld.global.nc.f32 	%f95, [%rd18+8];
	ld.shared.f32 	%f96, [%r48+8];
	fma.rn.f32 	%f97, %f95, %f96, %f94;
	ld.global.nc.f32 	%f98, [%rd18+12];
	ld.shared.f32 	%f99, [%r48+12];
	fma.rn.f32 	%f110, %f98, %f99, %f97;
	add.s32 	%r56, %r56, 4;
$L__BB1_14:
	setp.eq.s32 	%p11, %r20, 0;
	@%p11 bra 	$L__BB1_17;
	shl.b32 	%r49, %r56, 2;
	mov.u32 	%r50, shared_vec;
	add.s32 	%r60, %r50, %r49;
	add.s32 	%r59, %r56, %r6;
	neg.s32 	%r58, %r20;
$L__BB1_16:
	.pragma "nounroll";
	mul.wide.s32 	%rd19, %r59, 4;
	add.s64 	%rd20, %rd1, %rd19;
	ld.global.nc.f32 	%f100, [%rd20];
	ld.shared.f32 	%f101, [%r60];
	fma.rn.f32 	%f110, %f100, %f101, %f110;
	add.s32 	%r60, %r60, 4;
	add.s32 	%r59, %r59, 1;
	add.s32 	%r58, %r58, 1;
	setp.ne.s32 	%p12, %r58, 0;
	@%p12 bra 	$L__BB1_16;
$L__BB1_17:
	cvta.to.global.u64 	%rd21, %rd6;
	add.s64 	%rd23, %rd21, %rd11;
	st.global.f32 	[%rd23], %f110;
$L__BB1_18:
	ret;

}
	// .globl	_Z7softmaxPfS_i
.visible .entry _Z7softmaxPfS_i(
	.param .u64 .ptr .align 1 _Z7softmaxPfS_i_param_0,
	.param .u64 .ptr .align 1 _Z7softmaxPfS_i_param_1,
	.param .u32 _Z7softmaxPfS_i_param_2
)
{
	.reg .pred 	%p<13>;
	.reg .b32 	%r<35>;
	.reg .b32 	%f<52>;
	.reg .b64 	%rd<12>;

	ld.param.u64 	%rd4, [_Z7softmaxPfS_i_param_0];
	ld.param.u64 	%rd3, [_Z7softmaxPfS_i_param_1];
	ld.param.u32 	%r16, [_Z7softmaxPfS_i_param_2];
	cvta.to.global.u64 	%rd1, %rd4;
	mov.u32 	%r1, %ntid.x;
	mov.u32 	%r34, %tid.x;
	setp.ge.s32 	%p1, %r34, %r16;
	mov.f32 	%f49, 0fFF7FFFFF;
	@%p1 bra 	$L__BB2_3;
	mov.f32 	%f49, 0fFF7FFFFF;
	mov.u32 	%r30, %r34;
$L__BB2_2:
	mul.wide.s32 	%rd5, %r30, 4;
	add.s64 	%rd6, %rd1, %rd5;
	ld.global.f32 	%f11, [%rd6];
	max.f32 	%f49, %f49, %f11;
	add.s32 	%r30, %r30, %r1;
	setp.lt.s32 	%p2, %r30, %r16;
	@%p2 bra 	$L__BB2_2;
$L__BB2_3:
	shl.b32 	%r17, %r34, 2;
	mov.u32 	%r18, shared_mem;
	add.s32 	%r5, %r18, %r17;
	st.shared.f32 	[%r5], %f49;
	bar.sync 	0;
	setp.lt.u32 	%p3, %r1, 2;
	@%p3 bra 	$L__BB2_8;
	mov.u32 	%r31, %r1;
$L__BB2_5:
	shr.u32 	%r7, %r31, 1;
	setp.ge.u32 	%p4, %r34, %r7;
	@%p4 bra 	$L__BB2_7;
	ld.shared.f32 	%f12, [%r5];
	shl.b32 	%r19, %r7, 2;
	add.s32 	%r20, %r5, %r19;
	ld.shared.f32 	%f13, [%r20];
	max.f32 	%f14, %f12, %f13;
	st.shared.f32 	[%r5], %f14;
$L__BB2_7:
	bar.sync 	0;
	setp.gt.u32 	%p5, %r31, 3;
	mov.u32 	%r31, %r7;
	@%p5 bra 	$L__BB2_5;
$L__BB2_8:
	setp.ge.s32 	%p6, %r34, %r16;
	mov.f32 	%f51, 0f00000000;
	ld.shared.f32 	%f4, [shared_mem];
	@%p6 bra 	$L__BB2_11;
	mov.f32 	%f51, 0f00000000;
	mov.u32 	%r32, %r34;
$L__BB2_10:
	mul.wide.s32 	%rd7, %r32, 4;
	add.s64 	%rd8, %rd1, %rd7;
	ld.global.f32 	%f17, [%rd8];
	sub.f32 	%f18, %f17, %f4;
	fma.rn.f32 	%f19, %f18, 0f3BBB989D, 0f3F000000;
	cvt.sat.f32.f32 	%f20, %f19;
	mov.f32 	%f21, 0f4B400001;
	mov.f32 	%f22, 0f437C0000;
	fma.rm.f32 	%f23, %f20, %f22, %f21;
	add.f32 	%f24, %f23, 0fCB40007F;
	neg.f32 	%f25, %f24;
	fma.rn.f32 	%f26, %f18, 0f3FB8AA3B, %f25;
	fma.rn.f32 	%f27, %f18, 0f32A57060, %f26;
	mov.b32 	%r21, %f23;
	shl.b32 	%r22, %r21, 23;
	mov.b32 	%f28, %r22;
	ex2.approx.ftz.f32 	%f29, %f27;
	fma.rn.f32 	%f51, %f29, %f28, %f51;
	add.s32 	%r32, %r32, %r1;
	setp.lt.s32 	%p7, %r32, %r16;
	@%p7 bra 	$L__BB2_10;
$L__BB2_11:
	shl.b32 	%r23, %r1, 2;
	add.s32 	%r10, %r18, %r23;
	setp.lt.u32 	%p8, %r1, 2;
	add.s32 	%r11, %r10, %r17;
	st.shared.f32 	[%r11], %f51;
	bar.sync 	0;
	@%p8 bra 	$L__BB2_16;
	mov.u32 	%r33, %r1;
$L__BB2_13:
	shr.u32 	%r13, %r33, 1;
	setp.ge.u32 	%p9, %r34, %r13;
	@%p9 bra 	$L__BB2_15;
	shl.b32 	%r26, %r13, 2;
	add.s32 	%r27, %r11, %r26;
	ld.shared.f32 	%f30, [%r27];
	ld.shared.f32 	%f31, [%r11];
	add.f32 	%f32, %f30, %f31;
	st.shared.f32 	[%r11], %f32;
$L__BB2_15:
	bar.sync 	0;
	setp.gt.u32 	%p10, %r33, 3;
	mov.u32 	%r33, %r13;
	@%p10 bra 	$L__BB2_13;
$L__BB2_16:
	setp.ge.s32 	%p11, %r34, %r16;
	@%p11 bra 	$L__BB2_19;
	ld.shared.f32 	%f8, [%r10];
	cvta.to.global.u64 	%rd2, %rd3;
$L__BB2_18:
	mul.wide.s32 	%rd9, %r34, 4;
	add.s64 	%rd10, %rd1, %rd9;
	ld.global.f32 	%f33, [%rd10];
	sub.f32 	%f34, %f33, %f4;
	fma.rn.f32 	%f35, %f34, 0f3BBB989D, 0f3F000000;
	cvt.sat.f32.f32 	%f36, %f35;
	mov.f32 	%f37, 0f4B400001;
	mov.f32 	%f38, 0f437C0000;
	fma.rm.f32 	%f39, %f36, %f38, %f37;
	add.f32 	%f40, %f39, 0fCB40007F;
	neg.f32 	%f41, %f40;
	fma.rn.f32 	%f42, %f34, 0f3FB8AA3B, %f41;
	fma.rn.f32 	%f43, %f34, 0f32A57060, %f42;
	mov.b32 	%r28, %f39;
	shl.b32 	%r29, %r28, 23;
	mov.b32 	%f44, %r29;
	ex2.approx.ftz.f32 	%f45, %f43;
	mul.f32 	%f46, %f45, %f44;
	div.rn.f32 	%f47, %f46, %f8;
	add.s64 	%rd11, %rd2, %rd9;
	st.global.f32 	[%rd11], %f47;
	add.s32 	%r34, %r34, %r1;
	setp.lt.s32 	%p12, %r34, %r16;
	@%p12 bra 	$L__BB2_18;
$L__BB2_19:
	ret;

}


// ===== COMPILED SASS (sm_100) =====

	.target	sm_100

	.elftype	@"ET_EXEC"


//--------------------- .note.nv.tkinfo           --------------------------
	.section	.note.nv.tkinfo,"",@"SHT_NOTE"
	.sectionflags	@"SHF_NOTE_NV_TKINFO"
	.tkinfo
        /*0018*/ 	.word	0x00000002
        /*0030*/ 	.string	""
        /*0030*/ 	.string	"ptxas"
        /*0030*/ 	.string	"Cuda compilation tools, release 13.0, V13.0.88"
        /*0030*/ 	.string	"Build cuda_13.0.r13.0/compiler.36424714_0"
        /*0030*/ 	.string	"-arch sm_100 -m 64 "



//--------------------- .note.nv.cuinfo           --------------------------
	.section	.note.nv.cuinfo,"",@"SHT_NOTE"
	.sectionflags	@"SHF_NOTE_NV_CUINFO"
        /*0018*/ 	.short	0x0002
        /*001a*/ 	.short	0x0064
        /*001c*/ 	.short	0x0082
	.zero		2


//--------------------- .nv.info                  --------------------------
	.section	.nv.info,"",@"SHT_CUDA_INFO"
	.align	4


	//----- nvinfo : EIATTR_REGCOUNT
	.align		4
        /*0000*/ 	.byte	0x04, 0x2f
        /*0002*/ 	.short	(.L_1 - .L_0)
	.align		4
.L_0:
        /*0004*/ 	.word	index@(_Z17fused_relu_0_cudaPKfS0_S0_Pfii)
        /*0008*/ 	.word	0x00000020


	//----- nvinfo : EIATTR_FRAME_SIZE
	.align		4
.L_1:
        /*000c*/ 	.byte	0x04, 0x11
        /*000e*/ 	.short	(.L_3 - .L_2)
	.align		4
.L_2:
        /*0010*/ 	.word	index@(_Z17fused_relu_0_cudaPKfS0_S0_Pfii)
        /*0014*/ 	.word	0x00000000


	//----- nvinfo : EIATTR_REGCOUNT
	.align		4
.L_3:
        /*0018*/ 	.byte	0x04, 0x2f
        /*001a*/ 	.short	(.L_5 - .L_4)
	.align		4
.L_4:
        /*001c*/ 	.word	index@(_Z12addmm_1_cudaPKfS0_S0_Pfii)
        /*0020*/ 	.word	0x00000020


	//----- nvinfo : EIATTR_FRAME_SIZE
	.align		4
.L_5:
        /*0024*/ 	.byte	0x04, 0x11
        /*0026*/ 	.short	(.L_7 - .L_6)
	.align		4
.L_6:
        /*0028*/ 	.word	index@(_Z12addmm_1_cudaPKfS0_S0_Pfii)
        /*002c*/ 	.word	0x00000000


	//----- nvinfo : EIATTR_REGCOUNT
	.align		4
.L_7:
        /*0030*/ 	.byte	0x04, 0x2f
        /*0032*/ 	.short	(.L_9 - .L_8)
	.align		4
.L_8:
        /*0034*/ 	.word	index@(_Z7softmaxPfS_i)
        /*0038*/ 	.word	0x00000016


	//----- nvinfo : EIATTR_FRAME_SIZE
	.align		4
.L_9:
        /*003c*/ 	.byte	0x04, 0x11
        /*003e*/ 	.short	(.L_11 - .L_10)
	.align		4
.L_10:
        /*0040*/ 	.word	index@($__internal_0_$__cuda_sm3x_div_rn_noftz_f32_slowpath)
        /*0044*/ 	.word	0x00000000


	//----- nvinfo : EIATTR_FRAME_SIZE
	.align		4
.L_11:
        /*0048*/ 	.byte	0x04, 0x11
        /*004a*/ 	.short	(.L_13 - .L_12)
	.align		4
.L_12:
        /*004c*/ 	.word	index@(_Z7softmaxPfS_i)
        /*0050*/ 	.word	0x00000000


	//----- nvinfo : EIATTR_MIN_STACK_SIZE
	.align		4
.L_13:
        /*0054*/ 	.byte	0x04, 0x12
        /*0056*/ 	.short	(.L_15 - .L_14)
	.align		4
.L_14:
        /*0058*/ 	.word	index@(_Z7softmaxPfS_i)
        /*005c*/ 	.word	0x00000000


	//----- nvinfo : EIATTR_MIN_STACK_SIZE
	.align		4
.L_15:
        /*0060*/ 	.byte	0x04, 0x12
        /*0062*/ 	.short	(.L_17 - .L_16)
	.align		4
.L_16:
        /*0064*/ 	.word	index@(_Z12addmm_1_cudaPKfS0_S0_Pfii)
        /*0068*/ 	.word	0x00000000


	//----- nvinfo : EIATTR_MIN_STACK_SIZE
	.align		4
.L_17:
        /*006c*/ 	.byte	0x04, 0x12
        /*006e*/ 	.short	(.L_19 - .L_18)
	.align		4
.L_18:
        /*0070*/ 	.word	index@(_Z17fused_relu_0_cudaPKfS0_S0_Pfii)
        /*0074*/ 	.word	0x00000000
.L_19:


//--------------------- .nv.compat                --------------------------
	.section	.nv.compat,"",@"SHT_CUDA_COMPAT_INFO"
	.align	4
        /*0000*/ 	.byte	0x02, 0x09, 0x00, 0x00, 0x02, 0x02, 0x01, 0x00, 0x02, 0x05, 0x05, 0x00, 0x03, 0x07, 0x01, 0x01
        /*0010*/ 	.byte	0x02, 0x03, 0x00, 0x00, 0x02, 0x06, 0x01, 0x00, 0x04, 0x0b, 0x08, 0x00, 0x01, 0x00, 0x00, 0x00
        /*0020*/ 	.byte	0x00, 0x00, 0x00, 0x00


//--------------------- .nv.info._Z7softmaxPfS_i  --------------------------
	.section	.nv.info._Z7softmaxPfS_i,"",@"SHT_CUDA_INFO"
	.sectionflags	@""
	.align	4


	//----- nvinfo : EIATTR_CUDA_API_VERSION
	.align		4
        /*0000*/ 	.byte	0x04, 0x37
        /*0002*/ 	.short	(.L_21 - .L_20)
.L_20:
        /*0004*/ 	.word	0x00000082


	//----- nvinfo : EIATTR_KPARAM_INFO
	.align		4
.L_21:
        /*0008*/ 	.byte	0x04, 0x17
        /*000a*/ 	.short	(.L_23 - .L_22)
.L_22:
        /*000c*/ 	.word	0x00000000
        /*0010*/ 	.short	0x0002
        /*0012*/ 	.short	0x0010
        /*0014*/ 	.byte	0x00, 0xf0, 0x11, 0x00


	//----- nvinfo : EIATTR_KPARAM_INFO
	.align		4
.L_23:
        /*0018*/ 	.byte	0x04, 0x17
        /*001a*/ 	.short	(.L_25 - .L_24)
.L_24:
        /*001c*/ 	.word	0x00000000
        /*0020*/ 	.short	0x0001
        /*0022*/ 	.short	0x0008
        /*0024*/ 	.byte	0x00, 0xf5, 0x21, 0x00


	//----- nvinfo : EIATTR_KPARAM_INFO
	.align		4
.L_25:
        /*0028*/ 	.byte	0x04, 0x17
        /*002a*/ 	.short	(.L_27 - .L_26)
.L_26:
        /*002c*/ 	.word	0x00000000
        /*0030*/ 	.short	0x0000
        /*0032*/ 	.short	0x0000
        /*0034*/ 	.byte	0x00, 0xf5, 0x21, 0x00


	//----- nvinfo : EIATTR_SPARSE_MMA_MASK
	.align		4
.L_27:
        /*0038*/ 	.byte	0x03, 0x50
        /*003a*/ 	.short	0x0000


	//----- nvinfo : EIATTR_MAXREG_COUNT
	.align		4
        /*003c*/ 	.byte	0x03, 0x1b
        /*003e*/ 	.short	0x00ff


	//----- nvinfo : EIATTR_NUM_BARRIERS
	.align		4
        /*0040*/ 	.byte	0x02, 0x4c
        /*0042*/ 	.byte	0x01
	.zero		1


	//----- nvinfo : EIATTR_MERCURY_ISA_VERSION
	.align		4
        /*0044*/ 	.byte	0x03, 0x5f
        /*0046*/ 	.short	0x0101


	//----- nvinfo : EIATTR_VRC_CTA_INIT_COUNT
	.align		4
        /*0048*/ 	.byte	0x02, 0x4a
	.zero		1
	.zero		1


	//----- nvinfo : EIATTR_EXIT_INSTR_OFFSETS
	.align		4
        /*004c*/ 	.byte	0x04, 0x1c
        /*004e*/ 	.short	(.L_29 - .L_28)


	//   ....[0]....
.L_28:
        /*0050*/ 	.word	0x00000580


	//   ....[1]....
        /*0054*/ 	.word	0x000007c0


	//----- nvinfo : EIATTR_CRS_STACK_SIZE
	.align		4
.L_29:
        /*0058*/ 	.byte	0x04, 0x1e
        /*005a*/ 	.short	(.L_31 - .L_30)
.L_30:
        /*005c*/ 	.word	0x00000000


	//----- nvinfo : EIATTR_CBANK_PARAM_SIZE
	.align		4
.L_31:
        /*0060*/ 	.byte	0x03, 0x19
        /*0062*/ 	.short	0x0014


	//----- nvinfo : EIATTR_PARAM_CBANK
	.align		4
        /*0064*/ 	.byte	0x04, 0x0a
        /*0066*/ 	.short	(.L_33 - .L_32)
	.align		4
.L_32:
        /*0068*/ 	.word	index@(.nv.constant0._Z7softmaxPfS_i)
        /*006c*/ 	.short	0x0380
        /*006e*/ 	.short	0x0014


	//----- nvinfo : EIATTR_SW_WAR
	.align		4
.L_33:
        /*0070*/ 	.byte	0x04, 0x36
        /*0072*/ 	.short	(.L_35 - .L_34)
.L_34:
        /*0074*/ 	.word	0x00000008
.L_35:


//--------------------- .nv.info._Z12addmm_1_cudaPKfS0_S0_Pfii --------------------------
	.section	.nv.info._Z12addmm_1_cudaPKfS0_S0_Pfii,"",@"SHT_CUDA_INFO"
	.sectionflags	@""
	.align	4


	//----- nvinfo : EIATTR_CUDA_API_VERSION
	.align		4
        /*0000*/ 	.byte	0x04, 0x37
        /*0002*/ 	.short	(.L_37 - .L_36)
.L_36:
        /*0004*/ 	.word	0x00000082


	//----- nvinfo : EIATTR_KPARAM_INFO
	.align		4
.L_37:
        /*0008*/ 	.byte	0x04, 0x17
        /*000a*/ 	.short	(.L_39 - .L_38)
.L_38:
        /*000c*/ 	.word	0x00000000
        /*0010*/ 	.short	0x0005
        /*0012*/ 	.short	0x0024
        /*0014*/ 	.byte	0x00, 0xf0, 0x11, 0x00


	//----- nvinfo : EIATTR_KPARAM_INFO
	.align		4
.L_39:
        /*0018*/ 	.byte	0x04, 0x17
        /*001a*/ 	.short	(.L_41 - .L_40)
.L_40:
        /*001c*/ 	.word	0x00000000
        /*0020*/ 	.short	0x0004
        /*0022*/ 	.short	0x0020
        /*0024*/ 	.byte	0x00, 0xf0, 0x11, 0x00


	//----- nvinfo : EIATTR_KPARAM_INFO
	.align		4
.L_41:
        /*0028*/ 	.byte	0x04, 0x17
        /*002a*/ 	.short	(.L_43 - .L_42)
.L_42:
        /*002c*/ 	.word	0x00000000
        /*0030*/ 	.short	0x0003
        /*0032*/ 	.short	0x0018
        /*0034*/ 	.byte	0x00, 0xf5, 0x21, 0x00


	//----- nvinfo : EIATTR_KPARAM_INFO
	.align		4
.L_43:
        /*0038*/ 	.byte	0x04, 0x17
        /*003a*/ 	.short	(.L_45 - .L_44)
.L_44:
        /*003c*/ 	.word	0x00000000
        /*0040*/ 	.short	0x0002
        /*0042*/ 	.short	0x0010
        /*0044*/ 	.byte	0x00, 0xf5, 0x21, 0x00


	//----- nvinfo : EIATTR_KPARAM_INFO
	.align		4
.L_45:
        /*0048*/ 	.byte	0x04, 0x17
        /*004a*/ 	.short	(.L_47 - .L_46)
.L_46:
        /*004c*/ 	.word	0x00000000
        /*0050*/ 	.short	0x0001
        /*0052*/ 	.short	0x0008
        /*0054*/ 	.byte	0x00, 0xf5, 0x21, 0x00


	//----- nvinfo : EIATTR_KPARAM_INFO
	.align		4
.L_47:
        /*0058*/ 	.byte	0x04, 0x17
        /*005a*/ 	.short	(.L_49 - .L_48)
.L_48:
        /*005c*/ 	.word	0x00000000
        /*0060*/ 	.short	0x0000
        /*0062*/ 	.short	0x0000
        /*0064*/ 	.byte	0x00, 0xf5, 0x21, 0x00


	//----- nvinfo : EIATTR_SPARSE_MMA_MASK
	.align		4
.L_49:
        /*0068*/ 	.byte	0x03, 0x50
        /*006a*/ 	.short	0x0000


	//----- nvinfo : EIATTR_MAXREG_COUNT
	.align		4
        /*006c*/ 	.byte	0x03, 0x1b
        /*006e*/ 	.short	0x00ff


	//----- nvinfo : EIATTR_NUM_BARRIERS
	.align		4
        /*0070*/ 	.byte	0x02, 0x4c
        /*0072*/ 	.byte	0x01
	.zero		1


	//----- nvinfo : EIATTR_MERCURY_ISA_VERSION
	.align		4
        /*0074*/ 	.byte	0x03, 0x5f
        /*0076*/ 	.short	0x0101


	//----- nvinfo : EIATTR_VRC_CTA_INIT_COUNT
	.align		4
        /*0078*/ 	.byte	0x02, 0x4a
	.zero		1
	.zero		1


	//----- nvinfo : EIATTR_EXIT_INSTR_OFFSETS
	.align		4
        /*007c*/ 	.byte	0x04, 0x1c
        /*007e*/ 	.short	(.L_51 - .L_50)


	//   ....[0]....
.L_50:
        /*0080*/ 	.word	0x00000190


	//   ....[1]....
        /*0084*/ 	.word	0x00000a40


	//----- nvinfo : EIATTR_CRS_STACK_SIZE
	.align		4
.L_51:
        /*0088*/ 	.byte	0x04, 0x1e
        /*008a*/ 	.short	(.L_53 - .L_52)
.L_52:
        /*008c*/ 	.word	0x00000000


	//----- nvinfo : EIATTR_CBANK_PARAM_SIZE
	.align		4
.L_53:
        /*0090*/ 	.byte	0x03, 0x19
        /*0092*/ 	.short	0x0028


	//----- nvinfo : EIATTR_PARAM_CBANK
	.align		4
        /*0094*/ 	.byte	0x04, 0x0a
        /*0096*/ 	.short	(.L_55 - .L_54)
	.align		4
.L_54:
        /*0098*/ 	.word	index@(.nv.constant0._Z12addmm_1_cudaPKfS0_S0_Pfii)
        /*009c*/ 	.short	0x0380
        /*009e*/ 	.short	0x0028


	//----- nvinfo : EIATTR_SW_WAR
	.align		4
.L_55:
        /*00a0*/ 	.byte	0x04, 0x36
        /*00a2*/ 	.short	(.L_57 - .L_56)
.L_56:
        /*00a4*/ 	.word	0x00000008
.L_57:


//--------------------- .nv.info._Z17fused_relu_0_cudaPKfS0_S0_Pfii --------------------------
	.section	.nv.info._Z17fused_relu_0_cudaPKfS0_S0_Pfii,"",@"SHT_CUDA_INFO"
	.sectionflags	@""
	.align	4


	//----- nvinfo : EIATTR_CUDA_API_VERSION
	.align		4
        /*0000*/ 	.byte	0x04, 0x37
        /*0002*/ 	.short	(.L_59 - .L_58)
.L_58:
        /*0004*/ 	.word	0x00000082


	//----- nvinfo : EIATTR_KPARAM_INFO
	.align		4
.L_59:
        /*0008*/ 	.byte	0x04, 0x17
        /*000a*/ 	.short	(.L_61 - .L_60)
.L_60:
        /*000c*/ 	.word	0x00000000
        /*0010*/ 	.short	0x0005
        /*0012*/ 	.short	0x0024
        /*0014*/ 	.byte	0x00, 0xf0, 0x11, 0x00


	//----- nvinfo : EIATTR_KPARAM_INFO
	.align		4
.L_61:
        /*0018*/ 	.byte	0x04, 0x17
        /*001a*/ 	.short	(.L_63 - .L_62)
.L_62:
        /*001c*/ 	.word	0x00000000
        /*0020*/ 	.short	0x0004
        /*0022*/ 	.short	0x0020
        /*0024*/ 	.byte	0x00, 0xf0, 0x11, 0x00


	//----- nvinfo : EIATTR_KPARAM_INFO
	.align		4
.L_63:
        /*0028*/ 	.byte	0x04, 0x17
        /*002a*/ 	.short	(.L_65 - .L_64)
.L_64:
        /*002c*/ 	.word	0x00000000
        /*0030*/ 	.short	0x0003
        /*0032*/ 	.short	0x0018
        /*0034*/ 	.byte	0x00, 0xf5, 0x21, 0x00


	//----- nvinfo : EIATTR_KPARAM_INFO
	.align		4
.L_65:
        /*0038*/ 	.byte	0x04, 0x17
        /*003a*/ 	.short	(.L_67 - .L_66)
.L_66:
        /*003c*/ 	.word	0x00000000
        /*0040*/ 	.short	0x0002
        /*0042*/ 	.short	0x0010
        /*0044*/ 	.byte	0x00, 0xf5, 0x21, 0x00


	//----- nvinfo : EIATTR_KPARAM_INFO
	.align		4
.L_67:
        /*0048*/ 	.byte	0x04, 0x17
        /*004a*/ 	.short	(.L_69 - .L_68)
.L_68:
        /*004c*/ 	.word	0x00000000
        /*0050*/ 	.short	0x0001
        /*0052*/ 	.short	0x0008
        /*0054*/ 	.byte	0x00, 0xf5, 0x21, 0x00


	//----- nvinfo : EIATTR_KPARAM_INFO
	.align		4
.L_69:
        /*0058*/ 	.byte	0x04, 0x17
        /*005a*/ 	.short	(.L_71 - .L_70)
.L_70:
        /*005c*/ 	.word	0x00000000
        /*0060*/ 	.short	0x0000
        /*0062*/ 	.short	0x0000
        /*0064*/ 	.byte	0x00, 0xf5, 0x21, 0x00


	//----- nvinfo : EIATTR_SPARSE_MMA_MASK
	.align		4
.L_71:
        /*0068*/ 	.byte	0x03, 0x50
        /*006a*/ 	.short	0x0000


	//----- nvinfo : EIATTR_MAXREG_COUNT
	.align		4
        /*006c*/ 	.byte	0x03, 0x1b
        /*006e*/ 	.short	0x00ff


	//----- nvinfo : EIATTR_NUM_BARRIERS
	.align		4
        /*0070*/ 	.byte	0x02, 0x4c
        /*0072*/ 	.byte	0x01
	.zero		1


	//----- nvinfo : EIATTR_MERCURY_ISA_VERSION
	.align		4
        /*0074*/ 	.byte	0x03, 0x5f
        /*0076*/ 	.short	0x0101


	//----- nvinfo : EIATTR_VRC_CTA_INIT_COUNT
	.align		4
        /*0078*/ 	.byte	0x02, 0x4a
	.zero		1
	.zero		1


	//----- nvinfo : EIATTR_EXIT_INSTR_OFFSETS
	.align		4
        /*007c*/ 	.byte	0x04, 0x1c
        /*007e*/ 	.short	(.L_73 - .L_72)


	//   ....[0]....
.L_72:
        /*0080*/ 	.word	0x00000190


	//   ....[1]....
        /*0084*/ 	.word	0x00000a50


	//----- nvinfo : EIATTR_CRS_STACK_SIZE
	.align		4
.L_73:
        /*0088*/ 	.byte	0x04, 0x1e
        /*008a*/ 	.short	(.L_75 - .L_74)
.L_74:
        /*008c*/ 	.word	0x00000000


	//----- nvinfo : EIATTR_CBANK_PARAM_SIZE
	.align		4
.L_75:
        /*0090*/ 	.byte	0x03, 0x19
        /*0092*/ 	.short	0x0028


	//----- nvinfo : EIATTR_PARAM_CBANK
	.align		4
        /*0094*/ 	.byte	0x04, 0x0a
        /*0096*/ 	.short	(.L_77 - .L_76)
	.align		4
.L_76:
        /*0098*/ 	.word	index@(.nv.constant0._Z17fused_relu_0_cudaPKfS0_S0_Pfii)
        /*009c*/ 	.short	0x0380
        /*009e*/ 	.short	0x0028


	//----- nvinfo : EIATTR_SW_WAR
	.align		4
.L_77:
        /*00a0*/ 	.byte	0x04, 0x36
        /*00a2*/ 	.short	(.L_79 - .L_78)
.L_78:
        /*00a4*/ 	.word	0x00000008
.L_79:


//--------------------- .nv.callgraph             --------------------------
	.section	.nv.callgraph,"",@"SHT_CUDA_CALLGRAPH"
	.align	4
	.sectionentsize	8
	.align		4
        /*0000*/ 	.word	0x00000000
	.align		4
        /*0004*/ 	.word	0xffffffff
	.align		4
        /*0008*/ 	.word	0x00000000
	.align		4
        /*000c*/ 	.word	0xfffffffe
	.align		4
        /*0010*/ 	.word	0x00000000
	.align		4
        /*0014*/ 	.word	0xfffffffd
	.align		4
        /*0018*/ 	.word	0x00000000
	.align		4
        /*001c*/ 	.word	0xfffffffc


//--------------------- .text._Z7softmaxPfS_i     --------------------------
	.section	.text._Z7softmaxPfS_i,"ax",@progbits
	.align	128
        .global         _Z7softmaxPfS_i
        .type           _Z7softmaxPfS_i,@function
        .size           _Z7softmaxPfS_i,(.L_x_45 - _Z7softmaxPfS_i)
        .other          _Z7softmaxPfS_i,@"STO_CUDA_ENTRY STV_DEFAULT"
_Z7softmaxPfS_i:
.text._Z7softmaxPfS_i:
[----:B------:R-:W-:Y:S01]  /*0000*/  LDC R1, c[0x0][0x37c] ;  /* 0x0000df00ff017b82 */ /* 0x000fe20000000800 */
[----:B------:R-:W0:Y:S01]  /*0010*/  S2R R9, SR_TID.X ;  /* 0x0000000000097919 */ /* 0x000e220000002100 */
[----:B------:R-:W0:Y:S01]  /*0020*/  LDCU UR4, c[0x0][0x390] ;  /* 0x00007200ff0477ac */ /* 0x000e220008000800 */
[----:B------:R-:W-:Y:S01]  /*0030*/  BSSY.RECONVERGENT B0, `(.L_x_0) ;  /* 0x000000f000007945 */ /* 0x000fe20003800200 */
[----:B------:R-:W-:Y:S01]  /*0040*/  IMAD.MOV.U32 R0, RZ, RZ, -0x800001 ;  /* 0xff7fffffff007424 */ /* 0x000fe200078e00ff */
[----:B------:R-:W1:Y:S01]  /*0050*/  LDCU.64 UR6, c[0x0][0x358] ;  /* 0x00006b00ff0677ac */ /* 0x000e620008000a00 */
[----:B------:R-:W2:Y:S01]  /*0060*/  LDCU UR8, c[0x0][0x360] ;  /* 0x00006c00ff0877ac */ /* 0x000ea20008000800 */
[----:B0-----:R-:W-:-:S13]  /*0070*/  ISETP.GE.AND P0, PT, R9, UR4, PT ;  /* 0x0000000409007c0c */ /* 0x001fda000bf06270 */
[----:B-12---:R-:W-:Y:S05]  /*0080*/  @P0 BRA `(.L_x_1) ;  /* 0x0000000000240947 */ /* 0x006fea0003800000 */
[----:B------:R-:W0:Y:S01]  /*0090*/  LDC.64 R4, c[0x0][0x380] ;  /* 0x0000e000ff047b82 */ /* 0x000e220000000a00 */
[----:B------:R-:W-:Y:S02]  /*00a0*/  IMAD.MOV.U32 R0, RZ, RZ, -0x800001 ;  /* 0xff7fffffff007424 */ /* 0x000fe400078e00ff */
[----:B------:R-:W-:-:S07]  /*00b0*/  IMAD.MOV.U32 R7, RZ, RZ, R9 ;  /* 0x000000ffff077224 */ /* 0x000fce00078e0009 */
.L_x_2:
[----:B0-----:R-:W-:-:S06]  /*00c0*/  IMAD.WIDE R2, R7, 0x4, R4 ;  /* 0x0000000407027825 */ /* 0x001fcc00078e0204 */
[----:B------:R-:W2:Y:S01]  /*00d0*/  LDG.E R3, desc[UR6][R2.64] ;  /* 0x0000000602037981 */ /* 0x000ea2000c1e1900 */
[----:B------:R-:W-:-:S05]  /*00e0*/  VIADD R7, R7, UR8 ;  /* 0x0000000807077c36 */ /* 0x000fca0008000000 */
[----:B------:R-:W-:Y:S02]  /*00f0*/  ISETP.GE.AND P0, PT, R7, UR4, PT ;  /* 0x0000000407007c0c */ /* 0x000fe4000bf06270 */
[----:B--2---:R-:W-:-:S11]  /*0100*/  FMNMX R0, R3, R0, !PT ;  /* 0x0000000003007209 */ /* 0x004fd60007800000 */
[----:B------:R-:W-:Y:S05]  /*0110*/  @!P0 BRA `(.L_x_2) ;  /* 0xfffffffc00e88947 */ /* 0x000fea000383ffff */
.L_x_1:
[----:B------:R-:W-:Y:S05]  /*0120*/  BSYNC.RECONVERGENT B0 ;  /* 0x0000000000007941 */ /* 0x000fea0003800200 */
.L_x_0:
[----:B------:R-:W0:Y:S01]  /*0130*/  S2UR UR5, SR_CgaCtaId ;  /* 0x00000000000579c3 */ /* 0x000e220000008800 */
[----:B------:R-:W-:Y:S01]  /*0140*/  UMOV UR4, 0x400 ;  /* 0x0000040000047882 */ /* 0x000fe20000000000 */
[----:B------:R-:W-:Y:S02]  /*0150*/  UISETP.GE.U32.AND UP0, UPT, UR8, 0x2, UPT ;  /* 0x000000020800788c */ /* 0x000fe4000bf06070 */
[----:B0-----:R-:W-:-:S06]  /*0160*/  ULEA UR4, UR5, UR4, 0x18 ;  /* 0x0000000405047291 */ /* 0x001fcc000f8ec0ff */
[----:B------:R-:W-:-:S05]  /*0170*/  LEA R5, R9, UR4, 0x2 ;  /* 0x0000000409057c11 */ /* 0x000fca000f8e10ff */
[----:B------:R0:W-:Y:S01]  /*0180*/  STS [R5], R0 ;  /* 0x0000000005007388 */ /* 0x0001e20000000800 */
[----:B------:R-:W-:Y:S06]  /*0190*/  BAR.SYNC.DEFER_BLOCKING 0x0 ;  /* 0x0000000000007b1d */ /* 0x000fec0000010000 */
[----:B------:R-:W-:Y:S05]  /*01a0*/  BRA.U !UP0, `(.L_x_3) ;  /* 0x0000000108307547 */ /* 0x000fea000b800000 */
[----:B0-----:R-:W-:-:S07]  /*01b0*/  MOV R0, UR8 ;  /* 0x0000000800007c02 */ /* 0x001fce0008000f00 */
.L_x_4:
[----:B------:R-:W-:-:S04]  /*01c0*/  SHF.R.U32.HI R4, RZ, 0x1, R0 ;  /* 0x00000001ff047819 */ /* 0x000fc80000011600 */
[----:B------:R-:W-:-:S13]  /*01d0*/  ISETP.GE.U32.AND P0, PT, R9, R4, PT ;  /* 0x000000040900720c */ /* 0x000fda0003f06070 */
[----:B------:R-:W-:Y:S01]  /*01e0*/  @!P0 IMAD R3, R4, 0x4, R5 ;  /* 0x0000000404038824 */ /* 0x000fe200078e0205 */
[----:B------:R-:W-:Y:S05]  /*01f0*/  @!P0 LDS R2, [R5] ;  /* 0x0000000005028984 */ /* 0x000fea0000000800 */
[----:B------:R-:W0:Y:S02]  /*0200*/  @!P0 LDS R3, [R3] ;  /* 0x0000000003038984 */ /* 0x000e240000000800 */
[----:B0-----:R-:W-:-:S05]  /*0210*/  @!P0 FMNMX R2, R2, R3, !PT ;  /* 0x0000000302028209 */ /* 0x001fca0007800000 */
[----:B------:R1:W-:Y:S01]  /*0220*/  @!P0 STS [R5], R2 ;  /* 0x0000000205008388 */ /* 0x0003e20000000800 */
[----:B------:R-:W-:Y:S01]  /*0230*/  BAR.SYNC.DEFER_BLOCKING 0x0 ;  /* 0x0000000000007b1d */ /* 0x000fe20000010000 */
[----:B------:R-:W-:Y:S01]  /*0240*/  ISETP.GT.U32.AND P0, PT, R0, 0x3, PT ;  /* 0x000000030000780c */ /* 0x000fe20003f04070 */
[----:B------:R-:W-:-:S12]  /*0250*/  IMAD.MOV.U32 R0, RZ, RZ, R4 ;  /* 0x000000ffff007224 */ /* 0x000fd800078e0004 */
[----:B-1----:R-:W-:Y:S05]  /*0260*/  @P0 BRA `(.L_x_4) ;  /* 0xfffffffc00d40947 */ /* 0x002fea000383ffff */
.L_x_3:
[----:B------:R-:W1:Y:S01]  /*0270*/  S2UR UR5, SR_CgaCtaId ;  /* 0x00000000000579c3 */ /* 0x000e620000008800 */
[----:B------:R-:W-:Y:S01]  /*0280*/  UMOV UR4, 0x400 ;  /* 0x0000040000047882 */ /* 0x000fe20000000000 */
[----:B------:R-:W2:Y:S01]  /*0290*/  LDCU UR9, c[0x0][0x390] ;  /* 0x00007200ff0977ac */ /* 0x000ea20008000800 */
[----:B------:R-:W-:Y:S01]  /*02a0*/  BSSY.RECONVERGENT B0, `(.L_x_5) ;  /* 0x0000019000007945 */ /* 0x000fe20003800200 */
[----:B0-----:R-:W-:Y:S01]  /*02b0*/  IMAD.MOV.U32 R0, RZ, RZ, RZ ;  /* 0x000000ffff007224 */ /* 0x001fe200078e00ff */
[----:B--2---:R-:W-:Y:S01]  /*02c0*/  ISETP.GE.AND P0, PT, R9, UR9, PT ;  /* 0x0000000909007c0c */ /* 0x004fe2000bf06270 */
[----:B-1----:R-:W-:-:S09]  /*02d0*/  ULEA UR4, UR5, UR4, 0x18 ;  /* 0x0000000405047291 */ /* 0x002fd2000f8ec0ff */
[----:B------:R-:W0:Y:S03]  /*02e0*/  LDS R2, [UR4] ;  /* 0x00000004ff027984 */ /* 0x000e260008000800 */
[----:B------:R-:W-:Y:S05]  /*02f0*/  @P0 BRA `(.L_x_6) ;  /* 0x00000000004c0947 */ /* 0x000fea0003800000 */
[----:B------:R-:W1:Y:S01]  /*0300*/  LDC.64 R4, c[0x0][0x380] ;  /* 0x0000e000ff047b82 */ /* 0x000e620000000a00 */
[----:B------:R-:W-:Y:S01]  /*0310*/  IMAD.MOV.U32 R0, RZ, RZ, RZ ;  /* 0x000000ffff007224 */ /* 0x000fe200078e00ff */
[----:B------:R-:W-:-:S07]  /*0320*/  MOV R3, R9 ;  /* 0x0000000900037202 */ /* 0x000fce0000000f00 */
.L_x_7:
[----:B-1----:R-:W-:-:S06]  /*0330*/  IMAD.WIDE R6, R3, 0x4, R4 ;  /* 0x0000000403067825 */ /* 0x002fcc00078e0204 */
[----:B------:R-:W0:Y:S01]  /*0340*/  LDG.E R7, desc[UR6][R6.64] ;  /* 0x0000000606077981 */ /* 0x000e22000c1e1900 */
[----:B------:R-:W-:Y:S02]  /*0350*/  IMAD.MOV.U32 R11, RZ, RZ, 0x3bbb989d ;  /* 0x3bbb989dff0b7424 */ /* 0x000fe400078e00ff */
[----:B------:R-:W-:Y:S02]  /*0360*/  IMAD.MOV.U32 R13, RZ, RZ, 0x437c0000 ;  /* 0x437c0000ff0d7424 */ /* 0x000fe400078e00ff */
[----:B------:R-:W-:-:S05]  /*0370*/  VIADD R3, R3, UR8 ;  /* 0x0000000803037c36 */ /* 0x000fca0008000000 */
[----:B------:R-:W-:Y:S01]  /*0380*/  ISETP.GE.AND P0, PT, R3, UR9, PT ;  /* 0x0000000903007c0c */ /* 0x000fe2000bf06270 */
[----:B0-----:R-:W-:-:S04]  /*0390*/  FADD R8, -R2, R7 ;  /* 0x0000000702087221 */ /* 0x001fc80000000100 */
[----:B------:R-:W-:-:S04]  /*03a0*/  FFMA.SAT R10, R8, R11, 0.5 ;  /* 0x3f000000080a7423 */ /* 0x000fc8000000200b */
[----:B------:R-:W-:-:S04]  /*03b0*/  FFMA.RM R10, R10, R13, 12582913 ;  /* 0x4b4000010a0a7423 */ /* 0x000fc8000000400d */
[C---:B------:R-:W-:Y:S01]  /*03c0*/  FADD R11, R10.reuse, -12583039 ;  /* 0xcb40007f0a0b7421 */ /* 0x040fe20000000000 */
[----:B------:R-:W-:-:S03]  /*03d0*/  IMAD.SHL.U32 R7, R10, 0x800000, RZ ;  /* 0x008000000a077824 */ /* 0x000fc600078e00ff */
[----:B------:R-:W-:-:S04]  /*03e0*/  FFMA R11, R8, 1.4426950216293334961, -R11 ;  /* 0x3fb8aa3b080b7823 */ /* 0x000fc8000000080b */
[----:B------:R-:W-:-:S06]  /*03f0*/  FFMA R11, R8, 1.925963033500011079e-08, R11 ;  /* 0x32a57060080b7823 */ /* 0x000fcc000000000b */
[----:B------:R-:W0:Y:S02]  /*0400*/  MUFU.EX2 R11, R11 ;  /* 0x0000000b000b7308 */ /* 0x000e240000000800 */
[----:B0-----:R-:W-:Y:S01]  /*0410*/  FFMA R0, R7, R11, R0 ;  /* 0x0000000b07007223 */ /* 0x001fe20000000000 */
[----:B------:R-:W-:Y:S06]  /*0420*/  @!P0 BRA `(.L_x_7) ;  /* 0xfffffffc00c08947 */ /* 0x000fec000383ffff */
.L_x_6:
[----:B------:R-:W-:Y:S05]  /*0430*/  BSYNC.RECONVERGENT B0 ;  /* 0x0000000000007941 */ /* 0x000fea0003800200 */
.L_x_5:
[----:B------:R-:W-:Y:S02]  /*0440*/  ULEA UR4, UR8, UR4, 0x2 ;  /* 0x0000000408047291 */ /* 0x000fe4000f8e10ff */
[----:B------:R-:W-:-:S04]  /*0450*/  UISETP.GE.U32.AND UP0, UPT, UR8, 0x2, UPT ;  /* 0x000000020800788c */ /* 0x000fc8000bf06070 */
[----:B------:R-:W-:-:S05]  /*0460*/  LEA R5, R9, UR4, 0x2 ;  /* 0x0000000409057c11 */ /* 0x000fca000f8e10ff */
[----:B------:R1:W-:Y:S01]  /*0470*/  STS [R5], R0 ;  /* 0x0000000005007388 */ /* 0x0003e20000000800 */
[----:B------:R-:W-:Y:S06]  /*0480*/  BAR.SYNC.DEFER_BLOCKING 0x0 ;  /* 0x0000000000007b1d */ /* 0x000fec0000010000 */
[----:B------:R-:W-:Y:S05]  /*0490*/  BRA.U !UP0, `(.L_x_8) ;  /* 0x0000000108307547 */ /* 0x000fea000b800000 */
[----:B-1----:R-:W-:-:S07]  /*04a0*/  MOV R0, UR8 ;  /* 0x0000000800007c02 */ /* 0x002fce0008000f00 */
.L_x_9:
[----:B------:R-:W-:-:S04]  /*04b0*/  SHF.R.U32.HI R6, RZ, 0x1, R0 ;  /* 0x00000001ff067819 */ /* 0x000fc80000011600 */
[----:B------:R-:W-:-:S13]  /*04c0*/  ISETP.GE.U32.AND P0, PT, R9, R6, PT ;  /* 0x000000060900720c */ /* 0x000fda0003f06070 */
[----:B------:R-:W-:Y:S01]  /*04d0*/  @!P0 IMAD R3, R6, 0x4, R5 ;  /* 0x0000000406038824 */ /* 0x000fe200078e0205 */
[----:B------:R-:W-:Y:S05]  /*04e0*/  @!P0 LDS R4, [R5] ;  /* 0x0000000005048984 */ /* 0x000fea0000000800 */
[----:B------:R-:W1:Y:S02]  /*04f0*/  @!P0 LDS R3, [R3] ;  /* 0x0000000003038984 */ /* 0x000e640000000800 */
[----:B-1----:R-:W-:-:S05]  /*0500*/  @!P0 FADD R4, R3, R4 ;  /* 0x0000000403048221 */ /* 0x002fca0000000000 */
[----:B------:R2:W-:Y:S01]  /*0510*/  @!P0 STS [R5], R4 ;  /* 0x0000000405008388 */ /* 0x0005e20000000800 */
[----:B------:R-:W-:Y:S01]  /*0520*/  BAR.SYNC.DEFER_BLOCKING 0x0 ;  /* 0x0000000000007b1d */ /* 0x000fe20000010000 */
[----:B------:R-:W-:Y:S01]  /*0530*/  ISETP.GT.U32.AND P0, PT, R0, 0x3, PT ;  /* 0x000000030000780c */ /* 0x000fe20003f04070 */
[----:B------:R-:W-:-:S12]  /*0540*/  IMAD.MOV.U32 R0, RZ, RZ, R6 ;  /* 0x000000ffff007224 */ /* 0x000fd800078e0006 */
[----:B--2---:R-:W-:Y:S05]  /*0550*/  @P0 BRA `(.L_x_9) ;  /* 0xfffffffc00d40947 */ /* 0x004fea000383ffff */
.L_x_8:
[----:B------:R-:W2:Y:S02]  /*0560*/  LDCU UR5, c[0x0][0x390] ;  /* 0x00007200ff0577ac */ /* 0x000ea40008000800 */
[----:B--2---:R-:W-:-:S13]  /*0570*/  ISETP.GE.AND P0, PT, R9, UR5, PT ;  /* 0x0000000509007c0c */ /* 0x004fda000bf06270 */
[----:B------:R-:W-:Y:S05]  /*0580*/  @P0 EXIT ;  /* 0x000000000000094d */ /* 0x000fea0003800000 */
[----:B------:R-:W2:Y:S01]  /*0590*/  LDC.64 R6, c[0x0][0x380] ;  /* 0x0000e000ff067b82 */ /* 0x000ea20000000a00 */
[----:B------:R-:W3:Y:S01]  /*05a0*/  LDS R3, [UR4] ;  /* 0x00000004ff037984 */ /* 0x000ee20008000800 */
[----:B------:R-:W4:Y:S06]  /*05b0*/  LDCU UR4, c[0x0][0x390] ;  /* 0x00007200ff0477ac */ /* 0x000f2c0008000800 */
[----:B-1----:R-:W1:Y:S02]  /*05c0*/  LDC.64 R4, c[0x0][0x388] ;  /* 0x0000e200ff047b82 */ /* 0x002e640000000a00 */
.L_x_12:
[----:B--2---:R-:W-:-:S06]  /*05d0*/  IMAD.WIDE R10, R9, 0x4, R6 ;  /* 0x00000004090a7825 */ /* 0x004fcc00078e0206 */
[----:B------:R-:W0:Y:S01]  /*05e0*/  LDG.E R11, desc[UR6][R10.64] ;  /* 0x000000060a0b7981 */ /* 0x000e22000c1e1900 */
[----:B------:R-:W-:Y:S02]  /*05f0*/  HFMA2 R15, -RZ, RZ, 3.7421875, 0 ;  /* 0x437c0000ff0f7431 */ /* 0x000fe400000001ff */
[----:B------:R-:W-:Y:S01]  /*0600*/  IMAD.MOV.U32 R13, RZ, RZ, 0x3bbb989d ;  /* 0x3bbb989dff0d7424 */ /* 0x000fe200078e00ff */
[----:B---3--:R-:W2:Y:S01]  /*0610*/  MUFU.RCP R12, R3 ;  /* 0x00000003000c7308 */ /* 0x008ea20000001000 */
[----:B------:R-:W-:Y:S01]  /*0620*/  BSSY.RECONVERGENT B0, `(.L_x_10) ;  /* 0x0000014000007945 */ /* 0x000fe20003800200 */
[----:B0-----:R-:W-:Y:S01]  /*0630*/  FADD R0, -R2, R11 ;  /* 0x0000000b02007221 */ /* 0x001fe20000000100 */
[----:B--2---:R-:W-:-:S03]  /*0640*/  FFMA R11, -R3, R12, 1 ;  /* 0x3f800000030b7423 */ /* 0x004fc6000000010c */
[----:B------:R-:W-:Y:S01]  /*0650*/  FFMA.SAT R8, R0, R13, 0.5 ;  /* 0x3f00000000087423 */ /* 0x000fe2000000200d */
[----:B------:R-:W-:-:S03]  /*0660*/  FFMA R11, R12, R11, R12 ;  /* 0x0000000b0c0b7223 */ /* 0x000fc6000000000c */
[----:B------:R-:W-:-:S04]  /*0670*/  FFMA.RM R8, R8, R15, 12582913 ;  /* 0x4b40000108087423 */ /* 0x000fc8000000400f */
[----:B------:R-:W-:-:S04]  /*0680*/  FADD R13, R8, -12583039 ;  /* 0xcb40007f080d7421 */ /* 0x000fc80000000000 */
[----:B------:R-:W-:-:S04]  /*0690*/  FFMA R13, R0, 1.4426950216293334961, -R13 ;  /* 0x3fb8aa3b000d7823 */ /* 0x000fc8000000080d */
[----:B------:R-:W-:Y:S01]  /*06a0*/  FFMA R13, R0, 1.925963033500011079e-08, R13 ;  /* 0x32a57060000d7823 */ /* 0x000fe2000000000d */
[----:B------:R-:W-:-:S05]  /*06b0*/  IMAD.SHL.U32 R0, R8, 0x800000, RZ ;  /* 0x0080000008007824 */ /* 0x000fca00078e00ff */
[----:B------:R-:W0:Y:S02]  /*06c0*/  MUFU.EX2 R13, R13 ;  /* 0x0000000d000d7308 */ /* 0x000e240000000800 */
[----:B0-----:R-:W-:-:S06]  /*06d0*/  FMUL R0, R0, R13 ;  /* 0x0000000d00007220 */ /* 0x001fcc0000400000 */
[----:B------:R-:W0:Y:S01]  /*06e0*/  FCHK P0, R0, R3 ;  /* 0x0000000300007302 */ /* 0x000e220000000000 */
[----:B------:R-:W-:-:S04]  /*06f0*/  FFMA R8, R0, R11, RZ ;  /* 0x0000000b00087223 */ /* 0x000fc800000000ff */
[----:B------:R-:W-:-:S04]  /*0700*/  FFMA R10, -R3, R8, R0 ;  /* 0x00000008030a7223 */ /* 0x000fc80000000100 */
[----:B------:R-:W-:Y:S01]  /*0710*/  FFMA R15, R11, R10, R8 ;  /* 0x0000000a0b0f7223 */ /* 0x000fe20000000008 */
[----:B0-----:R-:W-:Y:S06]  /*0720*/  @!P0 BRA `(.L_x_11) ;  /* 0x00000000000c8947 */ /* 0x001fec0003800000 */
[----:B------:R-:W-:-:S07]  /*0730*/  MOV R8, 0x750 ;  /* 0x0000075000087802 */ /* 0x000fce0000000f00 */
[----:B-1--4-:R-:W-:Y:S05]  /*0740*/  CALL.REL.NOINC `($__internal_0_$__cuda_sm3x_div_rn_noftz_f32_slowpath) ;  /* 0x0000000000207944 */ /* 0x012fea0003c00000 */
[----:B------:R-:W-:-:S07]  /*0750*/  IMAD.MOV.U32 R15, RZ, RZ, R0 ;  /* 0x000000ffff0f7224 */ /* 0x000fce00078e0000 */
.L_x_11:
[----:B----4-:R-:W-:Y:S05]  /*0760*/  BSYNC.RECONVERGENT B0 ;  /* 0x0000000000007941 */ /* 0x010fea0003800200 */
.L_x_10:
[----:B-1----:R-:W-:-:S04]  /*0770*/  IMAD.WIDE R10, R9, 0x4, R4 ;  /* 0x00000004090a7825 */ /* 0x002fc800078e0204 */
[----:B------:R-:W-:Y:S01]  /*0780*/  VIADD R9, R9, UR8 ;  /* 0x0000000809097c36 */ /* 0x000fe20008000000 */
[----:B------:R0:W-:Y:S04]  /*0790*/  STG.E desc[UR6][R10.64], R15 ;  /* 0x0000000f0a007986 */ /* 0x0001e8000c101906 */
[----:B------:R-:W-:-:S13]  /*07a0*/  ISETP.GE.AND P0, PT, R9, UR4, PT ;  /* 0x0000000409007c0c */ /* 0x000fda000bf06270 */
[----:B0-----:R-:W-:Y:S05]  /*07b0*/  @!P0 BRA `(.L_x_12) ;  /* 0xfffffffc00848947 */ /* 0x001fea000383ffff */
[----:B------:R-:W-:Y:S05]  /*07c0*/  EXIT ;  /* 0x000000000000794d */ /* 0x000fea0003800000 */
        .weak           $__internal_0_$__cuda_sm3x_div_rn_noftz_f32_slowpath
        .type           $__internal_0_$__cuda_sm3x_div_rn_noftz_f32_slowpath,@function
        .size           $__internal_0_$__cuda_sm3x_div_rn_noftz_f32_slowpath,(.L_x_45 - $__internal_0_$__cuda_sm3x_div_rn_noftz_f32_slowpath)
$__internal_0_$__cuda_sm3x_div_rn_noftz_f32_slowpath:
[--C-:B------:R-:W-:Y:S01]  /*07d0*/  SHF.R.U32.HI R11, RZ, 0x17, R3.reuse ;  /* 0x00000017ff0b7819 */ /* 0x100fe20000011603 */
[----:B------:R-:W-:Y:S01]  /*07e0*/  BSSY.RECONVERGENT B1, `(.L_x_13) ;  /* 0x0000064000017945 */ /* 0x000fe20003800200 */
[--C-:B------:R-:W-:Y:S01]  /*07f0*/  SHF.R.U32.HI R10, RZ, 0x17, R0.reuse ;  /* 0x00000017ff0a7819 */ /* 0x100fe20000011600 */
[----:B------:R-:W-:Y:S01]  /*0800*/  IMAD.MOV.U32 R12, RZ, RZ, R0 ;  /* 0x000000ffff0c7224 */ /* 0x000fe200078e0000 */
[----:B------:R-:W-:Y:S01]  /*0810*/  LOP3.LUT R11, R11, 0xff, RZ, 0xc0, !PT ;  /* 0x000000ff0b0b7812 */ /* 0x000fe200078ec0ff */
[----:B------:R-:W-:Y:S01]  /*0820*/  IMAD.MOV.U32 R13, RZ, RZ, R3 ;  /* 0x000000ffff0d7224 */ /* 0x000fe200078e0003 */
[----:B------:R-:W-:Y:S02]  /*0830*/  LOP3.LUT R16, R10, 0xff, RZ, 0xc0, !PT ;  /* 0x000000ff0a107812 */ /* 0x000fe400078ec0ff */
[----:B------:R-:W-:-:S03]  /*0840*/  IADD3 R14, PT, PT, R11, -0x1, RZ ;  /* 0xffffffff0b0e7810 */ /* 0x000fc60007ffe0ff */
[----:B------:R-:W-:Y:S01]  /*0850*/  VIADD R15, R16, 0xffffffff ;  /* 0xffffffff100f7836 */ /* 0x000fe20000000000 */
[----:B------:R-:W-:-:S04]  /*0860*/  ISETP.GT.U32.AND P0, PT, R14, 0xfd, PT ;  /* 0x000000fd0e00780c */ /* 0x000fc80003f04070 */
[----:B------:R-:W-:-:S13]  /*0870*/  ISETP.GT.U32.OR P0, PT, R15, 0xfd, P0 ;  /* 0x000000fd0f00780c */ /* 0x000fda0000704470 */
[----:B------:R-:W-:Y:S01]  /*0880*/  @!P0 MOV R10, RZ ;  /* 0x000000ff000a8202 */ /* 0x000fe20000000f00 */
[----:B------:R-:W-:Y:S06]  /*0890*/  @!P0 BRA `(.L_x_14) ;  /* 0x00000000005c8947 */ /* 0x000fec0003800000 */
[----:B------:R-:W-:Y:S02]  /*08a0*/  FSETP.GTU.FTZ.AND P1, PT, |R3|, +INF , PT ;  /* 0x7f8000000300780b */ /* 0x000fe40003f3c200 */
[----:B------:R-:W-:-:S04]  /*08b0*/  FSETP.GTU.FTZ.AND P0, PT, |R0|, +INF , PT ;  /* 0x7f8000000000780b */ /* 0x000fc80003f1c200 */
[----:B------:R-:W-:-:S13]  /*08c0*/  PLOP3.LUT P0, PT, P0, P1, PT, 0xf8, 0x8f ;  /* 0x00000000008f781c */ /* 0x000fda0000703f70 */
[----:B------:R-:W-:Y:S05]  /*08d0*/  @P0 BRA `(.L_x_15) ;  /* 0x00000004004c0947 */ /* 0x000fea0003800000 */
[----:B------:R-:W-:-:S13]  /*08e0*/  LOP3.LUT P0, RZ, R13, 0x7fffffff, R12, 0xc8, !PT ;  /* 0x7fffffff0dff7812 */ /* 0x000fda000780c80c */
[----:B------:R-:W-:Y:S05]  /*08f0*/  @!P0 BRA `(.L_x_16) ;  /* 0x00000004003c8947 */ /* 0x000fea0003800000 */
[C---:B------:R-:W-:Y:S02]  /*0900*/  FSETP.NEU.FTZ.AND P2, PT, |R0|.reuse, +INF , PT ;  /* 0x7f8000000000780b */ /* 0x040fe40003f5d200 */
[----:B------:R-:W-:Y:S02]  /*0910*/  FSETP.NEU.FTZ.AND P1, PT, |R3|, +INF , PT ;  /* 0x7f8000000300780b */ /* 0x000fe40003f3d200 */
[----:B------:R-:W-:-:S11]  /*0920*/  FSETP.NEU.FTZ.AND P0, PT, |R0|, +INF , PT ;  /* 0x7f8000000000780b */ /* 0x000fd60003f1d200 */
[----:B------:R-:W-:Y:S05]  /*0930*/  @!P1 BRA !P2, `(.L_x_16) ;  /* 0x00000004002c9947 */ /* 0x000fea0005000000 */
[----:B------:R-:W-:-:S04]  /*0940*/  LOP3.LUT P2, RZ, R12, 0x7fffffff, RZ, 0xc0, !PT ;  /* 0x7fffffff0cff7812 */ /* 0x000fc8000784c0ff */
[----:B------:R-:W-:-:S13]  /*0950*/  PLOP3.LUT P1, PT, P1, P2, PT, 0x2f, 0xf2 ;  /* 0x0000000000f2781c */ /* 0x000fda0000f24577 */
[----:B------:R-:W-:Y:S05]  /*0960*/  @P1 BRA `(.L_x_17) ;  /* 0x0000000400181947 */ /* 0x000fea0003800000 */
[----:B------:R-:W-:-:S04]  /*0970*/  LOP3.LUT P1, RZ, R13, 0x7fffffff, RZ, 0xc0, !PT ;  /* 0x7fffffff0dff7812 */ /* 0x000fc8000782c0ff */
[----:B------:R-:W-:-:S13]  /*0980*/  PLOP3.LUT P0, PT, P0, P1, PT, 0x2f, 0xf2 ;  /* 0x0000000000f2781c */ /* 0x000fda0000702577 */
[----:B------:R-:W-:Y:S05]  /*0990*/  @P0 BRA `(.L_x_18) ;  /* 0x0000000400000947 */ /* 0x000fea0003800000 */
[----:B------:R-:W-:Y:S02]  /*09a0*/  ISETP.GE.AND P0, PT, R15, RZ, PT ;  /* 0x000000ff0f00720c */ /* 0x000fe40003f06270 */
[----:B------:R-:W-:-:S11]  /*09b0*/  ISETP.GE.AND P1, PT, R14, RZ, PT ;  /* 0x000000ff0e00720c */ /* 0x000fd60003f26270 */
[----:B------:R-:W-:Y:S02]  /*09c0*/  @P0 IMAD.MOV.U32 R10, RZ, RZ, RZ ;  /* 0x000000ffff0a0224 */ /* 0x000fe400078e00ff */
[----:B------:R-:W-:Y:S01]  /*09d0*/  @!P0 FFMA R12, R0, 1.84467440737095516160e+19, RZ ;  /* 0x5f800000000c8823 */ /* 0x000fe200000000ff */
[----:B------:R-:W-:Y:S02]  /*09e0*/  @!P0 IMAD.MOV.U32 R10, RZ, RZ, -0x40 ;  /* 0xffffffc0ff0a8424 */ /* 0x000fe400078e00ff */
[----:B------:R-:W-:Y:S02]  /*09f0*/  @!P1 FFMA R13, R3, 1.84467440737095516160e+19, RZ ;  /* 0x5f800000030d9823 */ /* 0x000fe400000000ff */
[----:B------:R-:W-:-:S07]  /*0a00*/  @!P1 VIADD R10, R10, 0x40 ;  /* 0x000000400a0a9836 */ /* 0x000fce0000000000 */
.L_x_14:
[----:B------:R-:W-:Y:S01]  /*0a10*/  LEA R0, R11, 0xc0800000, 0x17 ;  /* 0xc08000000b007811 */ /* 0x000fe200078eb8ff */
[----:B------:R-:W-:Y:S03]  /*0a20*/  BSSY.RECONVERGENT B2, `(.L_x_19) ;  /* 0x0000036000027945 */ /* 0x000fe60003800200 */
[----:B------:R-:W-:Y:S01]  /*0a30*/  IADD3 R14, PT, PT, -R0, R13, RZ ;  /* 0x0000000d000e7210 */ /* 0x000fe20007ffe1ff */
[----:B------:R-:W-:-:S03]  /*0a40*/  VIADD R13, R16, 0xffffff81 ;  /* 0xffffff81100d7836 */ /* 0x000fc60000000000 */
[----:B------:R-:W0:Y:S01]  /*0a50*/  MUFU.RCP R15, R14 ;  /* 0x0000000e000f7308 */ /* 0x000e220000001000 */
[----:B------:R-:W-:Y:S01]  /*0a60*/  FADD.FTZ R17, -R14, -RZ ;  /* 0x800000ff0e117221 */ /* 0x000fe20000010100 */
[C---:B------:R-:W-:Y:S01]  /*0a70*/  IMAD R0, R13.reuse, -0x800000, R12 ;  /* 0xff8000000d007824 */ /* 0x040fe200078e020c */
[----:B------:R-:W-:-:S05]  /*0a80*/  IADD3 R13, PT, PT, R13, 0x7f, -R11 ;  /* 0x0000007f0d0d7810 */ /* 0x000fca0007ffe80b */
[----:B------:R-:W-:Y:S02]  /*0a90*/  IMAD.IADD R13, R13, 0x1, R10 ;  /* 0x000000010d0d7824 */ /* 0x000fe400078e020a */
[----:B0-----:R-:W-:-:S04]  /*0aa0*/  FFMA R16, R15, R17, 1 ;  /* 0x3f8000000f107423 */ /* 0x001fc80000000011 */
[----:B------:R-:W-:-:S04]  /*0ab0*/  FFMA R19, R15, R16, R15 ;  /* 0x000000100f137223 */ /* 0x000fc8000000000f */
[----:B------:R-:W-:-:S04]  /*0ac0*/  FFMA R12, R0, R19, RZ ;  /* 0x00000013000c7223 */ /* 0x000fc800000000ff */
[----:B------:R-:W-:-:S04]  /*0ad0*/  FFMA R15, R17, R12, R0 ;  /* 0x0000000c110f7223 */ /* 0x000fc80000000000 */
[----:B------:R-:W-:-:S04]  /*0ae0*/  FFMA R16, R19, R15, R12 ;  /* 0x0000000f13107223 */ /* 0x000fc8000000000c */
[----:B------:R-:W-:-:S04]  /*0af0*/  FFMA R17, R17, R16, R0 ;  /* 0x0000001011117223 */ /* 0x000fc80000000000 */
[----:B------:R-:W-:-:S05]  /*0b00*/  FFMA R0, R19, R17, R16 ;  /* 0x0000001113007223 */ /* 0x000fca0000000010 */
[----:B------:R-:W-:-:S04]  /*0b10*/  SHF.R.U32.HI R11, RZ, 0x17, R0 ;  /* 0x00000017ff0b7819 */ /* 0x000fc80000011600 */
[----:B------:R-:W-:-:S05]  /*0b20*/  LOP3.LUT R11, R11, 0xff, RZ, 0xc0, !PT ;  /* 0x000000ff0b0b7812 */ /* 0x000fca00078ec0ff */
[----:B------:R-:W-:-:S05]  /*0b30*/  IMAD.IADD R14, R11, 0x1, R13 ;  /* 0x000000010b0e7824 */ /* 0x000fca00078e020d */
[----:B------:R-:W-:-:S04]  /*0b40*/  IADD3 R10, PT, PT, R14, -0x1, RZ ;  /* 0xffffffff0e0a7810 */ /* 0x000fc80007ffe0ff */
[----:B------:R-:W-:-:S13]  /*0b50*/  ISETP.GE.U32.AND P0, PT, R10, 0xfe, PT ;  /* 0x000000fe0a00780c */ /* 0x000fda0003f06070 */
[----:B------:R-:W-:Y:S05]  /*0b60*/  @!P0 BRA `(.L_x_20) ;  /* 0x0000000000808947 */ /* 0x000fea0003800000 */
[----:B------:R-:W-:-:S13]  /*0b70*/  ISETP.GT.AND P0, PT, R14, 0xfe, PT ;  /* 0x000000fe0e00780c */ /* 0x000fda0003f04270 */
[----:B------:R-:W-:Y:S05]  /*0b80*/  @P0 BRA `(.L_x_21) ;  /* 0x00000000006c0947 */ /* 0x000fea0003800000 */
[----:B------:R-:W-:-:S13]  /*0b90*/  ISETP.GE.AND P0, PT, R14, 0x1, PT ;  /* 0x000000010e00780c */ /* 0x000fda0003f06270 */
[----:B------:R-:W-:Y:S05]  /*0ba0*/  @P0 BRA `(.L_x_22) ;  /* 0x0000000000740947 */ /* 0x000fea0003800000 */
[----:B------:R-:W-:Y:S02]  /*0bb0*/  ISETP.GE.AND P0, PT, R14, -0x18, PT ;  /* 0xffffffe80e00780c */ /* 0x000fe40003f06270 */
[----:B------:R-:W-:-:S11]  /*0bc0*/  LOP3.LUT R0, R0, 0x80000000, RZ, 0xc0, !PT ;  /* 0x8000000000007812 */ /* 0x000fd600078ec0ff */
[----:B------:R-:W-:Y:S05]  /*0bd0*/  @!P0 BRA `(.L_x_22) ;  /* 0x0000000000688947 */ /* 0x000fea0003800000 */
[CCC-:B------:R-:W-:Y:S01]  /*0be0*/  FFMA.RZ R10, R19.reuse, R17.reuse, R16.reuse ;  /* 0x00000011130a7223 */ /* 0x1c0fe2000000c010 */
[C---:B------:R-:W-:Y:S02]  /*0bf0*/  VIADD R13, R14.reuse, 0x20 ;  /* 0x000000200e0d7836 */ /* 0x040fe40000000000 */
[CCC-:B------:R-:W-:Y:S01]  /*0c00*/  FFMA.RM R11, R19.reuse, R17.reuse, R16.reuse ;  /* 0x00000011130b7223 */ /* 0x1c0fe20000004010 */
[----:B------:R-:W-:Y:S02]  /*0c10*/  ISETP.NE.AND P2, PT, R14, RZ, PT ;  /* 0x000000ff0e00720c */ /* 0x000fe40003f45270 */
[----:B------:R-:W-:Y:S01]  /*0c20*/  LOP3.LUT R12, R10, 0x7fffff, RZ, 0xc0, !PT ;  /* 0x007fffff0a0c7812 */ /* 0x000fe200078ec0ff */
[----:B------:R-:W-:Y:S01]  /*0c30*/  FFMA.RP R10, R19, R17, R16 ;  /* 0x00000011130a7223 */ /* 0x000fe20000008010 */
[----:B------:R-:W-:Y:S01]  /*0c40*/  ISETP.NE.AND P1, PT, R14, RZ, PT ;  /* 0x000000ff0e00720c */ /* 0x000fe20003f25270 */
[----:B------:R-:W-:Y:S01]  /*0c50*/  IMAD.MOV R14, RZ, RZ, -R14 ;  /* 0x000000ffff0e7224 */ /* 0x000fe200078e0a0e */
[----:B------:R-:W-:-:S02]  /*0c60*/  LOP3.LUT R12, R12, 0x800000, RZ, 0xfc, !PT ;  /* 0x008000000c0c7812 */ /* 0x000fc400078efcff */
[----:B------:R-:W-:Y:S02]  /*0c70*/  FSETP.NEU.FTZ.AND P0, PT, R10, R11, PT ;  /* 0x0000000b0a00720b */ /* 0x000fe40003f1d000 */
[----:B------:R-:W-:Y:S02]  /*0c80*/  SHF.L.U32 R13, R12, R13, RZ ;  /* 0x0000000d0c0d7219 */ /* 0x000fe400000006ff */
[----:B------:R-:W-:Y:S02]  /*0c90*/  SEL R11, R14, RZ, P2 ;  /* 0x000000ff0e0b7207 */ /* 0x000fe40001000000 */
[----:B------:R-:W-:Y:S02]  /*0ca0*/  ISETP.NE.AND P1, PT, R13, RZ, P1 ;  /* 0x000000ff0d00720c */ /* 0x000fe40000f25270 */
[----:B------:R-:W-:Y:S02]  /*0cb0*/  SHF.R.U32.HI R11, RZ, R11, R12 ;  /* 0x0000000bff0b7219 */ /* 0x000fe4000001160c */
[----:B------:R-:W-:-:S02]  /*0cc0*/  PLOP3.LUT P0, PT, P0, P1, PT, 0xf8, 0x8f ;  /* 0x00000000008f781c */ /* 0x000fc40000703f70 */
[----:B------:R-:W-:Y:S02]  /*0cd0*/  SHF.R.U32.HI R13, RZ, 0x1, R11 ;  /* 0x00000001ff0d7819 */ /* 0x000fe4000001160b */
[----:B------:R-:W-:-:S04]  /*0ce0*/  SEL R10, RZ, 0x1, !P0 ;  /* 0x00000001ff0a7807 */ /* 0x000fc80004000000 */
[----:B------:R-:W-:-:S04]  /*0cf0*/  LOP3.LUT R10, R10, 0x1, R13, 0xf8, !PT ;  /* 0x000000010a0a7812 */ /* 0x000fc800078ef80d */
[----:B------:R-:W-:-:S05]  /*0d00*/  LOP3.LUT R10, R10, R11, RZ, 0xc0, !PT ;  /* 0x0000000b0a0a7212 */ /* 0x000fca00078ec0ff */
[----:B------:R-:W-:-:S05]  /*0d10*/  IMAD.IADD R13, R13, 0x1, R10 ;  /* 0x000000010d0d7824 */ /* 0x000fca00078e020a */
[----:B------:R-:W-:Y:S01]  /*0d20*/  LOP3.LUT R0, R13, R0, RZ, 0xfc, !PT ;  /* 0x000000000d007212 */ /* 0x000fe200078efcff */
[----:B------:R-:W-:Y:S06]  /*0d30*/  BRA `(.L_x_22) ;  /* 0x0000000000107947 */ /* 0x000fec0003800000 */
.L_x_21:
[----:B------:R-:W-:-:S04]  /*0d40*/  LOP3.LUT R0, R0, 0x80000000, RZ, 0xc0, !PT ;  /* 0x8000000000007812 */ /* 0x000fc800078ec0ff */
[----:B------:R-:W-:Y:S01]  /*0d50*/  LOP3.LUT R0, R0, 0x7f800000, RZ, 0xfc, !PT ;  /* 0x7f80000000007812 */ /* 0x000fe200078efcff */
[----:B------:R-:W-:Y:S06]  /*0d60*/  BRA `(.L_x_22) ;  /* 0x0000000000047947 */ /* 0x000fec0003800000 */
.L_x_20:
[----:B------:R-:W-:-:S07]  /*0d70*/  LEA R0, R13, R0, 0x17 ;  /* 0x000000000d007211 */ /* 0x000fce00078eb8ff */
.L_x_22:
[----:B------:R-:W-:Y:S05]  /*0d80*/  BSYNC.RECONVERGENT B2 ;  /* 0x0000000000027941 */ /* 0x000fea0003800200 */
.L_x_19:
[----:B------:R-:W-:Y:S05]  /*0d90*/  BRA `(.L_x_23) ;  /* 0x0000000000207947 */ /* 0x000fea0003800000 */
.L_x_18:
[----:B------:R-:W-:-:S04]  /*0da0*/  LOP3.LUT R0, R13, 0x80000000, R12, 0x48, !PT ;  /* 0x800000000d007812 */ /* 0x000fc800078e480c */
[----:B------:R-:W-:Y:S01]  /*0db0*/  LOP3.LUT R0, R0, 0x7f800000, RZ, 0xfc, !PT ;  /* 0x7f80000000007812 */ /* 0x000fe200078efcff */
[----:B------:R-:W-:Y:S06]  /*0dc0*/  BRA `(.L_x_23) ;  /* 0x0000000000147947 */ /* 0x000fec0003800000 */
.L_x_17:
[----:B------:R-:W-:Y:S01]  /*0dd0*/  LOP3.LUT R0, R13, 0x80000000, R12, 0x48, !PT ;  /* 0x800000000d007812 */ /* 0x000fe200078e480c */
[----:B------:R-:W-:Y:S06]  /*0de0*/  BRA `(.L_x_23) ;  /* 0x00000000000c7947 */ /* 0x000fec0003800000 */
.L_x_16:
[----:B------:R-:W0:Y:S01]  /*0df0*/  MUFU.RSQ R0, -QNAN ;  /* 0xffc0000000007908 */ /* 0x000e220000001400 */
[----:B------:R-:W-:Y:S05]  /*0e00*/  BRA `(.L_x_23) ;  /* 0x0000000000047947 */ /* 0x000fea0003800000 */
.L_x_15:
[----:B------:R-:W-:-:S07]  /*0e10*/  FADD.FTZ R0, R0, R3 ;  /* 0x0000000300007221 */ /* 0x000fce0000010000 */
.L_x_23:
[----:B------:R-:W-:Y:S05]  /*0e20*/  BSYNC.RECONVERGENT B1 ;  /* 0x0000000000017941 */ /* 0x000fea0003800200 */
.L_x_13:
[----:B------:R-:W-:Y:S02]  /*0e30*/  IMAD.MOV.U32 R10, RZ, RZ, R8 ;  /* 0x000000ffff0a7224 */ /* 0x000fe400078e0008 */
[----:B------:R-:W-:-:S04]  /*0e40*/  IMAD.MOV.U32 R11, RZ, RZ, 0x0 ;  /* 0x00000000ff0b7424 */ /* 0x000fc800078e00ff */
[----:B0-----:R-:W-:Y:S05]  /*0e50*/  RET.REL.NODEC R10 `(_Z7softmaxPfS_i) ;  /* 0xfffffff00a687950 */ /* 0x001fea0003c3ffff */
.L_x_24:
[----:B------:R-:W-:-:S00]  /*0e60*/  BRA `(.L_x_24) ;  /* 0xfffffffc00fc7947 */ /* 0x000fc0000383ffff */
[----:B------:R-:W-:-:S00]  /*0e70*/  NOP ;  /* 0x0000000000007918 */ /* 0x000fc00000000000 */
        /* <DEDUP_REMOVED lines=8> */
.L_x_45:


//--------------------- .text._Z12addmm_1_cudaPKfS0_S0_Pfii --------------------------
	.section	.text._Z12addmm_1_cudaPKfS0_S0_Pfii,"ax",@progbits
	.align	128
        .global         _Z12addmm_1_cudaPKfS0_S0_Pfii
        .type           _Z12addmm_1_cudaPKfS0_S0_Pfii,@function
        .size           _Z12addmm_1_cudaPKfS0_S0_Pfii,(.L_x_47 - _Z12addmm_1_cudaPKfS0_S0_Pfii)
        .other          _Z12addmm_1_cudaPKfS0_S0_Pfii,@"STO_CUDA_ENTRY STV_DEFAULT"
_Z12addmm_1_cudaPKfS0_S0_Pfii:
.text._Z12addmm_1_cudaPKfS0_S0_Pfii:
[----:B------:R-:W-:Y:S01]  /*0000*/  LDC R1, c[0x0][0x37c] ;  /* 0x0000df00ff017b82 */ /* 0x000fe20000000800 */
[----:B------:R-:W0:Y:S01]  /*0010*/  S2R R7, SR_TID.X ;  /* 0x0000000000077919 */ /* 0x000e220000002100 */
[----:B------:R-:W0:Y:S06]  /*0020*/  LDCU UR12, c[0x0][0x3a4] ;  /* 0x00007480ff0c77ac */ /* 0x000e2c0008000800 */
[----:B------:R-:W1:Y:S01]  /*0030*/  S2UR UR4, SR_CTAID.X ;  /* 0x00000000000479c3 */ /* 0x000e620000002500 */
[----:B------:R-:W-:Y:S01]  /*0040*/  BSSY.RECONVERGENT B0, `(.L_x_25) ;  /* 0x0000011000007945 */ /* 0x000fe20003800200 */
[----:B------:R-:W2:Y:S06]  /*0050*/  LDCU.64 UR10, c[0x0][0x358] ;  /* 0x00006b00ff0a77ac */ /* 0x000eac0008000a00 */
[----:B------:R-:W1:Y:S01]  /*0060*/  LDC R8, c[0x0][0x360] ;  /* 0x0000d800ff087b82 */ /* 0x000e620000000800 */
[----:B0-----:R-:W-:Y:S01]  /*0070*/  ISETP.GE.AND P0, PT, R7, UR12, PT ;  /* 0x0000000c07007c0c */ /* 0x001fe2000bf06270 */
[----:B-1----:R-:W-:-:S12]  /*0080*/  IMAD R0, R8, UR4, R7 ;  /* 0x0000000408007c24 */ /* 0x002fd8000f8e0207 */
[----:B--2---:R-:W-:Y:S05]  /*0090*/  @P0 BRA `(.L_x_26) ;  /* 0x00000000002c0947 */ /* 0x004fea0003800000 */
[----:B------:R-:W0:Y:S01]  /*00a0*/  S2R R3, SR_CgaCtaId ;  /* 0x0000000000037919 */ /* 0x000e220000008800 */
[----:B------:R-:W1:Y:S01]  /*00b0*/  LDC.64 R4, c[0x0][0x388] ;  /* 0x0000e200ff047b82 */ /* 0x000e620000000a00 */
[----:B------:R-:W-:-:S04]  /*00c0*/  MOV R2, 0x400 ;  /* 0x0000040000027802 */ /* 0x000fc80000000f00 */
[----:B0-----:R-:W-:-:S07]  /*00d0*/  LEA R6, R3, R2, 0x18 ;  /* 0x0000000203067211 */ /* 0x001fce00078ec0ff */
.L_x_27:
[----:B01----:R-:W-:-:S06]  /*00e0*/  IMAD.WIDE R2, R7, 0x4, R4 ;  /* 0x0000000407027825 */ /* 0x003fcc00078e0204 */
[----:B------:R-:W2:Y:S01]  /*00f0*/  LDG.E.CONSTANT R2, desc[UR10][R2.64] ;  /* 0x0000000a02027981 */ /* 0x000ea2000c1e9900 */
[----:B------:R-:W-:Y:S02]  /*0100*/  LEA R9, R7, R6, 0x2 ;  /* 0x0000000607097211 */ /* 0x000fe400078e10ff */
[----:B------:R-:W-:-:S04]  /*0110*/  IADD3 R7, PT, PT, R8, R7, RZ ;  /* 0x0000000708077210 */ /* 0x000fc80007ffe0ff */
[----:B------:R-:W-:Y:S01]  /*0120*/  ISETP.GE.AND P0, PT, R7, UR12, PT ;  /* 0x0000000c07007c0c */ /* 0x000fe2000bf06270 */
[----:B--2---:R0:W-:-:S12]  /*0130*/  STS [R9], R2 ;  /* 0x0000000209007388 */ /* 0x0041d80000000800 */
[----:B------:R-:W-:Y:S05]  /*0140*/  @!P0 BRA `(.L_x_27) ;  /* 0xfffffffc00e48947 */ /* 0x000fea000383ffff */
.L_x_26:
[----:B------:R-:W-:Y:S05]  /*0150*/  BSYNC.RECONVERGENT B0 ;  /* 0x0000000000007941 */ /* 0x000fea0003800200 */
.L_x_25:
[----:B------:R-:W1:Y:S01]  /*0160*/  LDCU UR4, c[0x0][0x3a0] ;  /* 0x00007400ff0477ac */ /* 0x000e620008000800 */
[----:B------:R-:W-:Y:S01]  /*0170*/  BAR.SYNC.DEFER_BLOCKING 0x0 ;  /* 0x0000000000007b1d */ /* 0x000fe20000010000 */
[----:B-1----:R-:W-:-:S13]  /*0180*/  ISETP.GE.AND P0, PT, R0, UR4, PT ;  /* 0x0000000400007c0c */ /* 0x002fda000bf06270 */
[----:B------:R-:W-:Y:S05]  /*0190*/  @P0 EXIT ;  /* 0x000000000000094d */ /* 0x000fea0003800000 */
[----:B0-----:R-:W0:Y:S02]  /*01a0*/  LDC.64 R2, c[0x0][0x390] ;  /* 0x0000e400ff027b82 */ /* 0x001e240000000a00 */
[----:B0-----:R-:W-:-:S05]  /*01b0*/  IMAD.WIDE R2, R0, 0x4, R2 ;  /* 0x0000000400027825 */ /* 0x001fca00078e0202 */
[----:B------:R0:W5:Y:S01]  /*01c0*/  LDG.E.CONSTANT R15, desc[UR10][R2.64] ;  /* 0x0000000a020f7981 */ /* 0x000162000c1e9900 */
[----:B------:R-:W-:-:S09]  /*01d0*/  UISETP.GE.AND UP0, UPT, UR12, 0x1, UPT ;  /* 0x000000010c00788c */ /* 0x000fd2000bf06270 */
[----:B0-----:R-:W-:Y:S05]  /*01e0*/  BRA.U !UP0, `(.L_x_28) ;  /* 0x0000000908087547 */ /* 0x001fea000b800000 */
[----:B------:R-:W-:Y:S02]  /*01f0*/  UISETP.GE.U32.AND UP1, UPT, UR12, 0x10, UPT ;  /* 0x000000100c00788c */ /* 0x000fe4000bf26070 */
[----:B------:R-:W-:Y:S01]  /*0200*/  IMAD R3, R0, UR12, RZ ;  /* 0x0000000c00037c24 */ /* 0x000fe2000f8e02ff */
[----:B------:R-:W-:Y:S01]  /*0210*/  ULOP3.LUT UR9, UR12, 0xf, URZ, 0xc0, !UPT ;  /* 0x0000000f0c097892 */ /* 0x000fe2000f8ec0ff */
[----:B------:R-:W-:-:S03]  /*0220*/  UMOV UR4, URZ ;  /* 0x000000ff00047c82 */ /* 0x000fc60008000000 */
[----:B------:R-:W-:Y:S02]  /*0230*/  UISETP.NE.AND UP0, UPT, UR9, URZ, UPT ;  /* 0x000000ff0900728c */ /* 0x000fe4000bf05270 */
[----:B------:R-:W-:Y:S09]  /*0240*/  BRA.U !UP1, `(.L_x_29) ;  /* 0x0000000109d87547 */ /* 0x000ff2000b800000 */
[----:B------:R-:W0:Y:S01]  /*0250*/  S2UR UR8, SR_CgaCtaId ;  /* 0x00000000000879c3 */ /* 0x000e220000008800 */
[----:B------:R-:W1:Y:S01]  /*0260*/  LDCU.64 UR6, c[0x0][0x380] ;  /* 0x00007000ff0677ac */ /* 0x000e620008000a00 */
[----:B------:R-:W-:Y:S01]  /*0270*/  MOV R2, R3 ;  /* 0x0000000300027202 */ /* 0x000fe20000000f00 */
[----:B------:R-:W-:Y:S01]  /*0280*/  UMOV UR5, 0x400 ;  /* 0x0000040000057882 */ /* 0x000fe20000000000 */
[----:B------:R-:W-:Y:S02]  /*0290*/  ULOP3.LUT UR4, UR12, 0x7ffffff0, URZ, 0xc0, !UPT ;  /* 0x7ffffff00c047892 */ /* 0x000fe4000f8ec0ff */
[----:B-1----:R-:W-:-:S04]  /*02a0*/  UIADD3 UR6, UP1, UPT, UR6, 0x20, URZ ;  /* 0x0000002006067890 */ /* 0x002fc8000ff3e0ff */
[----:B------:R-:W-:Y:S02]  /*02b0*/  UIADD3.X UR7, UPT, UPT, URZ, UR7, URZ, UP1, !UPT ;  /* 0x00000007ff077290 */ /* 0x000fe40008ffe4ff */
[----:B0-----:R-:W-:Y:S02]  /*02c0*/  ULEA UR5, UR8, UR5, 0x18 ;  /* 0x0000000508057291 */ /* 0x001fe4000f8ec0ff */
[----:B------:R-:W-:Y:S02]  /*02d0*/  UIADD3 UR8, UPT, UPT, -UR4, URZ, URZ ;  /* 0x000000ff04087290 */ /* 0x000fe4000fffe1ff */
[----:B------:R-:W-:-:S12]  /*02e0*/  UIADD3 UR5, UPT, UPT, UR5, 0x20, URZ ;  /* 0x0000002005057890 */ /* 0x000fd8000fffe0ff */
.L_x_30:
[----:B------:R-:W-:Y:S01]  /*02f0*/  MOV R26, UR6 ;  /* 0x00000006001a7c02 */ /* 0x000fe20008000f00 */
[----:B------:R-:W0:Y:S01]  /*0300*/  LDS.128 R8, [UR5+-0x20] ;  /* 0xffffe005ff087984 */ /* 0x000e220008000c00 */
[----:B------:R-:W-:-:S03]  /*0310*/  MOV R27, UR7 ;  /* 0x00000007001b7c02 */ /* 0x000fc60008000f00 */
[----:B------:R-:W-:-:S05]  /*0320*/  IMAD.WIDE R26, R2, 0x4, R26 ;  /* 0x00000004021a7825 */ /* 0x000fca00078e021a */
[----:B------:R-:W0:Y:S04]  /*0330*/  LDG.E.CONSTANT R4, desc[UR10][R26.64+-0x20] ;  /* 0xffffe00a1a047981 */ /* 0x000e28000c1e9900 */
[----:B------:R-:W2:Y:S04]  /*0340*/  LDG.E.CONSTANT R5, desc[UR10][R26.64+-0x1c] ;  /* 0xffffe40a1a057981 */ /* 0x000ea8000c1e9900 */
[----:B------:R-:W3:Y:S04]  /*0350*/  LDG.E.CONSTANT R29, desc[UR10][R26.64+-0x18] ;  /* 0xffffe80a1a1d7981 */ /* 0x000ee8000c1e9900 */
[----:B------:R-:W4:Y:S04]  /*0360*/  LDG.E.CONSTANT R14, desc[UR10][R26.64+-0x14] ;  /* 0xffffec0a1a0e7981 */ /* 0x000f28000c1e9900 */
        /* <DEDUP_REMOVED lines=11> */
[----:B------:R-:W4:Y:S01]  /*0420*/  LDG.E.CONSTANT R24, desc[UR10][R26.64+0x1c] ;  /* 0x00001c0a1a187981 */ /* 0x000f22000c1e9900 */
[----:B------:R-:W-:Y:S01]  /*0430*/  UIADD3 UR8, UPT, UPT, UR8, 0x10, URZ ;  /* 0x0000001008087890 */ /* 0x000fe2000fffe0ff */
[----:B------:R-:W-:-:S03]  /*0440*/  IADD3 R2, PT, PT, R2, 0x10, RZ ;  /* 0x0000001002027810 */ /* 0x000fc60007ffe0ff */
[----:B------:R-:W-:Y:S01]  /*0450*/  UISETP.NE.AND UP1, UPT, UR8, URZ, UPT ;  /* 0x000000ff0800728c */ /* 0x000fe2000bf25270 */
[----:B0----5:R-:W-:-:S04]  /*0460*/  FFMA R4, R4, R8, R15 ;  /* 0x0000000804047223 */ /* 0x021fc8000000000f */
[----:B--2---:R-:W-:Y:S02]  /*0470*/  FFMA R9, R9, R5, R4 ;  /* 0x0000000509097223 */ /* 0x004fe40000000004 */
[----:B------:R-:W0:Y:S02]  /*0480*/  LDS.128 R4, [UR5+-0x10] ;  /* 0xfffff005ff047984 */ /* 0x000e240008000c00 */
[----:B---3--:R-:W-:-:S04]  /*0490*/  FFMA R10, R10, R29, R9 ;  /* 0x0000001d0a0a7223 */ /* 0x008fc80000000009 */
[----:B----4-:R-:W-:Y:S02]  /*04a0*/  FFMA R14, R11, R14, R10 ;  /* 0x0000000e0b0e7223 */ /* 0x010fe4000000000a */
[----:B------:R-:W1:Y:S02]  /*04b0*/  LDS.128 R8, [UR5] ;  /* 0x00000005ff087984 */ /* 0x000e640008000c00 */
[----:B0-----:R-:W-:-:S04]  /*04c0*/  FFMA R4, R13, R4, R14 ;  /* 0x000000040d047223 */ /* 0x001fc8000000000e */
[----:B------:R-:W-:Y:S02]  /*04d0*/  FFMA R5, R5, R12, R4 ;  /* 0x0000000c05057223 */ /* 0x000fe40000000004 */
[----:B------:R-:W0:Y:S01]  /*04e0*/  LDS.128 R12, [UR5+0x10] ;  /* 0x00001005ff0c7984 */ /* 0x000e220008000c00 */
[----:B------:R-:W-:Y:S01]  /*04f0*/  UIADD3 UR5, UPT, UPT, UR5, 0x40, URZ ;  /* 0x0000004005057890 */ /* 0x000fe2000fffe0ff */
[----:B------:R-:W-:-:S04]  /*0500*/  FFMA R6, R6, R17, R5 ;  /* 0x0000001106067223 */ /* 0x000fc80000000005 */
[----:B------:R-:W-:-:S04]  /*0510*/  FFMA R6, R7, R16, R6 ;  /* 0x0000001007067223 */ /* 0x000fc80000000006 */
[----:B-1----:R-:W-:-:S04]  /*0520*/  FFMA R6, R19, R8, R6 ;  /* 0x0000000813067223 */ /* 0x002fc80000000006 */
[----:B------:R-:W-:-:S04]  /*0530*/  FFMA R9, R9, R18, R6 ;  /* 0x0000001209097223 */ /* 0x000fc80000000006 */
[----:B------:R-:W-:-:S04]  /*0540*/  FFMA R10, R10, R21, R9 ;  /* 0x000000150a0a7223 */ /* 0x000fc80000000009 */
[----:B------:R-:W-:-:S04]  /*0550*/  FFMA R10, R11, R20, R10 ;  /* 0x000000140b0a7223 */ /* 0x000fc8000000000a */
[----:B0-----:R-:W-:-:S04]  /*0560*/  FFMA R10, R23, R12, R10 ;  /* 0x0000000c170a7223 */ /* 0x001fc8000000000a */
[----:B------:R-:W-:-:S04]  /*0570*/  FFMA R13, R13, R22, R10 ;  /* 0x000000160d0d7223 */ /* 0x000fc8000000000a */
[----:B------:R-:W-:-:S04]  /*0580*/  FFMA R14, R14, R25, R13 ;  /* 0x000000190e0e7223 */ /* 0x000fc8000000000d */
[----:B------:R-:W-:Y:S01]  /*0590*/  FFMA R15, R15, R24, R14 ;  /* 0x000000180f0f7223 */ /* 0x000fe2000000000e */
[----:B------:R-:W-:Y:S06]  /*05a0*/  BRA.U UP1, `(.L_x_30) ;  /* 0xfffffffd01507547 */ /* 0x000fec000b83ffff */
.L_x_29:
[----:B------:R-:W-:Y:S05]  /*05b0*/  BRA.U !UP0, `(.L_x_28) ;  /* 0x0000000508147547 */ /* 0x000fea000b800000 */
[----:B------:R-:W-:Y:S02]  /*05c0*/  UISETP.GE.U32.AND UP0, UPT, UR9, 0x8, UPT ;  /* 0x000000080900788c */ /* 0x000fe4000bf06070 */
[----:B------:R-:W-:-:S04]  /*05d0*/  ULOP3.LUT UR7, UR12, 0x7, URZ, 0xc0, !UPT ;  /* 0x000000070c077892 */ /* 0x000fc8000f8ec0ff */
[----:B------:R-:W-:-:S03]  /*05e0*/  UISETP.NE.AND UP1, UPT, UR7, URZ, UPT ;  /* 0x000000ff0700728c */ /* 0x000fc6000bf25270 */
[----:B------:R-:W-:Y:S08]  /*05f0*/  BRA.U !UP0, `(.L_x_31) ;  /* 0x0000000108687547 */ /* 0x000ff0000b800000 */
[----:B------:R-:W0:Y:S01]  /*0600*/  LDC.64 R12, c[0x0][0x380] ;  /* 0x0000e000ff0c7b82 */ /* 0x000e220000000a00 */
[----:B------:R-:W-:-:S05]  /*0610*/  IADD3 R5, PT, PT, R3, UR4, RZ ;  /* 0x0000000403057c10 */ /* 0x000fca000fffe0ff */
[----:B0-----:R-:W-:-:S05]  /*0620*/  IMAD.WIDE R12, R5, 0x4, R12 ;  /* 0x00000004050c7825 */ /* 0x001fca00078e020c */
[----:B------:R-:W2:Y:S04]  /*0630*/  LDG.E.CONSTANT R2, desc[UR10][R12.64] ;  /* 0x0000000a0c027981 */ /* 0x000ea8000c1e9900 */
[----:B------:R-:W3:Y:S04]  /*0640*/  LDG.E.CONSTANT R17, desc[UR10][R12.64+0x4] ;  /* 0x0000040a0c117981 */ /* 0x000ee8000c1e9900 */
[----:B------:R-:W4:Y:S04]  /*0650*/  LDG.E.CONSTANT R14, desc[UR10][R12.64+0x8] ;  /* 0x0000080a0c0e7981 */ /* 0x000f28000c1e9900 */
[----:B------:R-:W4:Y:S04]  /*0660*/  LDG.E.CONSTANT R19, desc[UR10][R12.64+0xc] ;  /* 0x00000c0a0c137981 */ /* 0x000f28000c1e9900 */
[----:B------:R-:W4:Y:S04]  /*0670*/  LDG.E.CONSTANT R16, desc[UR10][R12.64+0x10] ;  /* 0x0000100a0c107981 */ /* 0x000f28000c1e9900 */
[----:B------:R-:W4:Y:S04]  /*0680*/  LDG.E.CONSTANT R21, desc[UR10][R12.64+0x14] ;  /* 0x0000140a0c157981 */ /* 0x000f28000c1e9900 */
[----:B------:R-:W4:Y:S04]  /*0690*/  LDG.E.CONSTANT R18, desc[UR10][R12.64+0x18] ;  /* 0x0000180a0c127981 */ /* 0x000f28000c1e9900 */
[----:B------:R-:W4:Y:S01]  /*06a0*/  LDG.E.CONSTANT R23, desc[UR10][R12.64+0x1c] ;  /* 0x00001c0a0c177981 */ /* 0x000f22000c1e9900 */
[----:B------:R-:W0:Y:S01]  /*06b0*/  S2UR UR6, SR_CgaCtaId ;  /* 0x00000000000679c3 */ /* 0x000e220000008800 */
[----:B------:R-:W-:-:S02]  /*06c0*/  UMOV UR5, 0x400 ;  /* 0x0000040000057882 */ /* 0x000fc40000000000 */
[----:B0-----:R-:W-:-:S04]  /*06d0*/  ULEA UR5, UR6, UR5, 0x18 ;  /* 0x0000000506057291 */ /* 0x001fc8000f8ec0ff */
[----:B------:R-:W-:Y:S02]  /*06e0*/  ULEA UR5, UR4, UR5, 0x2 ;  /* 0x0000000504057291 */ /* 0x000fe4000f8e10ff */
[----:B------:R-:W-:-:S07]  /*06f0*/  UIADD3 UR4, UPT, UPT, UR4, 0x8, URZ ;  /* 0x0000000804047890 */ /* 0x000fce000fffe0ff */
[----:B------:R-:W2:Y:S04]  /*0700*/  LDS.128 R8, [UR5] ;  /* 0x00000005ff087984 */ /* 0x000ea80008000c00 */
[----:B------:R-:W0:Y:S01]  /*0710*/  LDS.128 R4, [UR5+0x10] ;  /* 0x00001005ff047984 */ /* 0x000e220008000c00 */
[----:B--2--5:R-:W-:-:S04]  /*0720*/  FFMA R2, R2, R8, R15 ;  /* 0x0000000802027223 */ /* 0x024fc8000000000f */
[----:B---3--:R-:W-:-:S04]  /*0730*/  FFMA R9, R17, R9, R2 ;  /* 0x0000000911097223 */ /* 0x008fc80000000002 */
[----:B----4-:R-:W-:-:S04]  /*0740*/  FFMA R10, R14, R10, R9 ;  /* 0x0000000a0e0a7223 */ /* 0x010fc80000000009 */
[----:B------:R-:W-:-:S04]  /*0750*/  FFMA R11, R19, R11, R10 ;  /* 0x0000000b130b7223 */ /* 0x000fc8000000000a */
[----:B0-----:R-:W-:-:S04]  /*0760*/  FFMA R4, R16, R4, R11 ;  /* 0x0000000410047223 */ /* 0x001fc8000000000b */
[----:B------:R-:W-:-:S04]  /*0770*/  FFMA R5, R21, R5, R4 ;  /* 0x0000000515057223 */ /* 0x000fc80000000004 */
[----:B------:R-:W-:-:S04]  /*0780*/  FFMA R6, R18, R6, R5 ;  /* 0x0000000612067223 */ /* 0x000fc80000000005 */
[----:B------:R-:W-:-:S07]  /*0790*/  FFMA R15, R23, R7, R6 ;  /* 0x00000007170f7223 */ /* 0x000fce0000000006 */
.L_x_31:
        /* <DEDUP_REMOVED lines=11> */
[----:B------:R-:W4:Y:S01]  /*0850*/  LDG.E.CONSTANT R13, desc[UR10][R8.64+0xc] ;  /* 0x00000c0a080d7981 */ /* 0x000f22000c1e9900 */
[----:B------:R-:W0:Y:S01]  /*0860*/  S2UR UR7, SR_CgaCtaId ;  /* 0x00000000000779c3 */ /* 0x000e220000008800 */
[----:B------:R-:W-:-:S02]  /*0870*/  UMOV UR6, 0x400 ;  /* 0x0000040000067882 */ /* 0x000fc40000000000 */
[----:B0-----:R-:W-:-:S04]  /*0880*/  ULEA UR6, UR7, UR6, 0x18 ;  /* 0x0000000607067291 */ /* 0x001fc8000f8ec0ff */
[----:B------:R-:W-:Y:S02]  /*0890*/  ULEA UR6, UR4, UR6, 0x2 ;  /* 0x0000000604067291 */ /* 0x000fe4000f8e10ff */
[----:B------:R-:W-:-:S07]  /*08a0*/  UIADD3 UR4, UPT, UPT, UR4, 0x4, URZ ;  /* 0x0000000404047890 */ /* 0x000fce000fffe0ff */
[----:B------:R-:W2:Y:S02]  /*08b0*/  LDS.128 R4, [UR6] ;  /* 0x00000006ff047984 */ /* 0x000ea40008000c00 */
[----:B--2--5:R-:W-:-:S04]  /*08c0*/  FFMA R2, R2, R4, R15 ;  /* 0x0000000402027223 */ /* 0x024fc8000000000f */
[----:B---3--:R-:W-:-:S04]  /*08d0*/  FFMA R5, R11, R5, R2 ;  /* 0x000000050b057223 */ /* 0x008fc80000000002 */
[----:B----4-:R-:W-:-:S04]  /*08e0*/  FFMA R6, R10, R6, R5 ;  /* 0x000000060a067223 */ /* 0x010fc80000000005 */
[----:B------:R-:W-:-:S07]  /*08f0*/  FFMA R15, R13, R7, R6 ;  /* 0x000000070d0f7223 */ /* 0x000fce0000000006 */
.L_x_32:
[----:B------:R-:W-:Y:S05]  /*0900*/  BRA.U !UP1, `(.L_x_28) ;  /* 0x0000000109407547 */ /* 0x000fea000b800000 */
[----:B------:R-:W0:Y:S01]  /*0910*/  S2UR UR7, SR_CgaCtaId ;  /* 0x00000000000779c3 */ /* 0x000e220000008800 */
[----:B------:R-:W-:Y:S01]  /*0920*/  UMOV UR6, 0x400 ;  /* 0x0000040000067882 */ /* 0x000fe20000000000 */
[----:B------:R-:W-:-:S06]  /*0930*/  IADD3 R7, PT, PT, R3, UR4, RZ ;  /* 0x0000000403077c10 */ /* 0x000fcc000fffe0ff */
[----:B------:R-:W1:Y:S01]  /*0940*/  LDC.64 R4, c[0x0][0x380] ;  /* 0x0000e000ff047b82 */ /* 0x000e620000000a00 */
[----:B0-----:R-:W-:Y:S02]  /*0950*/  ULEA UR7, UR7, UR6, 0x18 ;  /* 0x0000000607077291 */ /* 0x001fe4000f8ec0ff */
[----:B------:R-:W-:Y:S02]  /*0960*/  UIADD3 UR6, UPT, UPT, -UR5, URZ, URZ ;  /* 0x000000ff05067290 */ /* 0x000fe4000fffe1ff */
[----:B------:R-:W-:-:S12]  /*0970*/  ULEA UR5, UR4, UR7, 0x2 ;  /* 0x0000000704057291 */ /* 0x000fd8000f8e10ff */
.L_x_33:
[C---:B-1----:R-:W-:Y:S01]  /*0980*/  IMAD.WIDE R2, R7.reuse, 0x4, R4 ;  /* 0x0000000407027825 */ /* 0x042fe200078e0204 */
[----:B------:R-:W0:Y:S05]  /*0990*/  LDS R6, [UR5] ;  /* 0x00000005ff067984 */ /* 0x000e2a0008000800 */
[----:B------:R-:W0:Y:S01]  /*09a0*/  LDG.E.CONSTANT R2, desc[UR10][R2.64] ;  /* 0x0000000a02027981 */ /* 0x000e22000c1e9900 */
[----:B------:R-:W-:Y:S01]  /*09b0*/  UIADD3 UR6, UPT, UPT, UR6, 0x1, URZ ;  /* 0x0000000106067890 */ /* 0x000fe2000fffe0ff */
[----:B------:R-:W-:Y:S01]  /*09c0*/  IADD3 R7, PT, PT, R7, 0x1, RZ ;  /* 0x0000000107077810 */ /* 0x000fe20007ffe0ff */
[----:B------:R-:W-:Y:S02]  /*09d0*/  UIADD3 UR5, UPT, UPT, UR5, 0x4, URZ ;  /* 0x0000000405057890 */ /* 0x000fe4000fffe0ff */
[----:B------:R-:W-:Y:S01]  /*09e0*/  UISETP.NE.AND UP0, UPT, UR6, URZ, UPT ;  /* 0x000000ff0600728c */ /* 0x000fe2000bf05270 */
[----:B0----5:R-:W-:-:S08]  /*09f0*/  FFMA R15, R2, R6, R15 ;  /* 0x00000006020f7223 */ /* 0x021fd0000000000f */
[----:B------:R-:W-:Y:S05]  /*0a00*/  BRA.U UP0, `(.L_x_33) ;  /* 0xfffffffd00dc7547 */ /* 0x000fea000b83ffff */
.L_x_28:
[----:B------:R-:W0:Y:S02]  /*0a10*/  LDC.64 R2, c[0x0][0x398] ;  /* 0x0000e600ff027b82 */ /* 0x000e240000000a00 */
[----:B0-----:R-:W-:-:S05]  /*0a20*/  IMAD.WIDE R2, R0, 0x4, R2 ;  /* 0x0000000400027825 */ /* 0x001fca00078e0202 */
[----:B-----5:R-:W-:Y:S01]  /*0a30*/  STG.E desc[UR10][R2.64], R15 ;  /* 0x0000000f02007986 */ /* 0x020fe2000c10190a */
[----:B------:R-:W-:Y:S05]  /*0a40*/  EXIT ;  /* 0x000000000000794d */ /* 0x000fea0003800000 */
.L_x_34:
        /* <DEDUP_REMOVED lines=11> */
.L_x_47:


//--------------------- .text._Z17fused_relu_0_cudaPKfS0_S0_Pfii --------------------------
	.section	.text._Z17fused_relu_0_cudaPKfS0_S0_Pfii,"ax",@progbits
	.align	128
        .global         _Z17fused_relu_0_cudaPKfS0_S0_Pfii
        .type           _Z17fused_relu_0_cudaPKfS0_S0_Pfii,@function
        .size           _Z17fused_relu_0_cudaPKfS0_S0_Pfii,(.L_x_48 - _Z17fused_relu_0_cudaPKfS0_S0_Pfii)
        .other          _Z17fused_relu_0_cudaPKfS0_S0_Pfii,@"STO_CUDA_ENTRY STV_DEFAULT"
_Z17fused_relu_0_cudaPKfS0_S0_Pfii:
.text._Z17fused_relu_0_cudaPKfS0_S0_Pfii:
        /* <DEDUP_REMOVED lines=14> */
.L_x_37:
[----:B01----:R-:W-:-:S06]  /*00e0*/  IMAD.WIDE R2, R7, 0x4, R4 ;  /* 0x0000000407027825 */ /* 0x003fcc00078e0204 */
[----:B------:R-:W2:Y:S01]  /*00f0*/  LDG.E.CONSTANT R2, desc[UR10][R2.64] ;  /* 0x0000000a02027981 */ /* 0x000ea2000c1e9900 */
[----:B------:R-:W-:Y:S02]  /*0100*/  LEA R9, R7, R6, 0x2 ;  /* 0x0000000607097211 */ /* 0x000fe400078e10ff */
[----:B------:R-:W-:-:S04]  /*0110*/  IADD3 R7, PT, PT, R8, R7, RZ ;  /* 0x0000000708077210 */ /* 0x000fc80007ffe0ff */
[----:B------:R-:W-:Y:S01]  /*0120*/  ISETP.GE.AND P0, PT, R7, UR12, PT ;  /* 0x0000000c07007c0c */ /* 0x000fe2000bf06270 */
[----:B--2---:R0:W-:-:S12]  /*0130*/  STS [R9], R2 ;  /* 0x0000000209007388 */ /* 0x0041d80000000800 */
[----:B------:R-:W-:Y:S05]  /*0140*/  @!P0 BRA `(.L_x_37) ;  /* 0xfffffffc00e48947 */ /* 0x000fea000383ffff */
.L_x_36:
[----:B------:R-:W-:Y:S05]  /*0150*/  BSYNC.RECONVERGENT B0 ;  /* 0x0000000000007941 */ /* 0x000fea0003800200 */
.L_x_35:
        /* <DEDUP_REMOVED lines=25> */
.L_x_40:
        /* <DEDUP_REMOVED lines=44> */
.L_x_39:
        /* <DEDUP_REMOVED lines=31> */
.L_x_41:
        /* <DEDUP_REMOVED lines=22> */
.L_x_42:
        /* <DEDUP_REMOVED lines=8> */
.L_x_43:
        /* <DEDUP_REMOVED lines=9> */
.L_x_38:
[----:B------:R-:W0:Y:S01]  /*0a10*/  LDC.64 R2, c[0x0][0x398] ;  /* 0x0000e600ff027b82 */ /* 0x000e220000000a00 */
[----:B-----5:R-:W-:Y:S01]  /*0a20*/  FMNMX R15, RZ, R15, !PT ;  /* 0x0000000fff0f7209 */ /* 0x020fe20007800000 */
[----:B0-----:R-:W-:-:S05]  /*0a30*/  IMAD.WIDE R2, R0, 0x4, R2 ;  /* 0x0000000400027825 */ /* 0x001fca00078e0202 */
[----:B------:R-:W-:Y:S01]  /*0a40*/  STG.E desc[UR10][R2.64], R15 ;  /* 0x0000000f02007986 */ /* 0x000fe2000c10190a */
[----:B------:R-:W-:Y:S05]  /*0a50*/  EXIT ;  /* 0x000000000000794d */ /* 0x000fea0003800000 */
.L_x_44:
        /* <DEDUP_REMOVED lines=10> */
.L_x_48:


//--------------------- .nv.shared._Z7softmaxPfS_i --------------------------
	.section	.nv.shared._Z7softmaxPfS_i,"aw",@nobits
	.sectionflags	@""
	.align	16
	.zero		1024


//--------------------- .nv.shared.reserved.0     --------------------------
	.section	.nv.shared.reserved.0,"aw",@nobits
	.weak		__nv_reservedSMEM_offset_0_alias
	.size		__nv_reservedSMEM_offset_0_alias, 0, 64
	.other		__nv_reservedSMEM_offset_0_alias,@"STO_CUDA_RESERVED_SHARED STV_DEFAULT"
__nv_reservedSMEM_offset_0_alias:
	.zero		0
	.zero		64


//--------------------- .nv.shared._Z12addmm_1_cudaPKfS0_S0_Pfii --------------------------
	.section	.nv.shared._Z12addmm_1_cudaPKfS0_S0_Pfii,"aw",@nobits
	.sectionflags	@""
	.align	16
	.zero		1024


//--------------------- .nv.shared._Z17fused_relu_0_cudaPKfS0_S0_Pfii --------------------------
	.section	.nv.shared._Z17fused_relu_0_cudaPKfS0_S0_Pfii,"aw",@nobits
	.sectionflags	@""
	.align	16
	.zero		1024


//--------------------- .nv.constant0._Z7softmaxPfS_i --------------------------
	.section	.nv.constant0._Z7softmaxPfS_i,"a",@progbits
	.sectionflags	@""
	.align	4
.nv.constant0._Z7softmaxPfS_i:
	.zero		916


//--------------------- .nv.constant0._Z12addmm_1_cudaPKfS0_S0_Pfii --------------------------
	.section	.nv.constant0._Z12addmm_1_cudaPKfS0_S0_Pfii,"a",@progbits
	.sectionflags	@""
	.align	4
.nv.constant0._Z12addmm_1_cudaPKfS0_S0_Pfii:
	.zero		936


//--------------------- .nv.constant0._Z17fused_relu_0_cudaPKfS0_S0_Pfii --------------------------
	.section	.nv.constant0._Z17fused_relu_0_cudaPKfS0_S0_Pfii,"a",@progbits
	.sectionflags	@""
	.align	4
.nv.constant0._Z17fused_relu_0_cudaPKfS0_S0_Pfii:
	.zero		936


//--------------------- SYMBOLS --------------------------

	.type		.nv.reservedSmem.offset0,@object
	.size		.nv.reservedSmem.offset0,0x4
	.type		.nv.reservedSmem.cap,@object
	.size		.nv.reservedSmem.cap,0x4
